//
// Generated by NVIDIA NVVM Compiler
//
// Compiler Build ID: CL-36424714
// Cuda compilation tools, release 13.0, V13.0.88
// Based on NVVM 20.0.0
//

.version 9.0
.target sm_100
.address_size 64

	// .globl	_Z13conv2d_kernelPKfPfS0_S0_iiiiiii

.visible .entry _Z13conv2d_kernelPKfPfS0_S0_iiiiiii(
	.param .u64 .ptr .align 1 _Z13conv2d_kernelPKfPfS0_S0_iiiiiii_param_0,
	.param .u64 .ptr .align 1 _Z13conv2d_kernelPKfPfS0_S0_iiiiiii_param_1,
	.param .u64 .ptr .align 1 _Z13conv2d_kernelPKfPfS0_S0_iiiiiii_param_2,
	.param .u64 .ptr .align 1 _Z13conv2d_kernelPKfPfS0_S0_iiiiiii_param_3,
	.param .u32 _Z13conv2d_kernelPKfPfS0_S0_iiiiiii_param_4,
	.param .u32 _Z13conv2d_kernelPKfPfS0_S0_iiiiiii_param_5,
	.param .u32 _Z13conv2d_kernelPKfPfS0_S0_iiiiiii_param_6,
	.param .u32 _Z13conv2d_kernelPKfPfS0_S0_iiiiiii_param_7,
	.param .u32 _Z13conv2d_kernelPKfPfS0_S0_iiiiiii_param_8,
	.param .u32 _Z13conv2d_kernelPKfPfS0_S0_iiiiiii_param_9,
	.param .u32 _Z13conv2d_kernelPKfPfS0_S0_iiiiiii_param_10
)
{
	.reg .pred 	%p<99>;
	.reg .b32 	%r<88>;
	.reg .b32 	%f<103>;
	.reg .b64 	%rd<47>;

	ld.param.u64 	%rd9, [_Z13conv2d_kernelPKfPfS0_S0_iiiiiii_param_0];
	ld.param.u64 	%rd10, [_Z13conv2d_kernelPKfPfS0_S0_iiiiiii_param_2];
	ld.param.u64 	%rd8, [_Z13conv2d_kernelPKfPfS0_S0_iiiiiii_param_3];
	ld.param.u32 	%r32, [_Z13conv2d_kernelPKfPfS0_S0_iiiiiii_param_4];
	ld.param.u32 	%r26, [_Z13conv2d_kernelPKfPfS0_S0_iiiiiii_param_5];
	ld.param.u32 	%r33, [_Z13conv2d_kernelPKfPfS0_S0_iiiiiii_param_6];
	ld.param.u32 	%r28, [_Z13conv2d_kernelPKfPfS0_S0_iiiiiii_param_7];
	ld.param.u32 	%r29, [_Z13conv2d_kernelPKfPfS0_S0_iiiiiii_param_8];
	ld.param.u32 	%r30, [_Z13conv2d_kernelPKfPfS0_S0_iiiiiii_param_9];
	cvta.to.global.u64 	%rd1, %rd10;
	cvta.to.global.u64 	%rd2, %rd9;
	mov.u32 	%r34, %ctaid.x;
	mov.u32 	%r35, %ntid.x;
	mov.u32 	%r36, %tid.x;
	mad.lo.s32 	%r1, %r34, %r35, %r36;
	mov.u32 	%r37, %ctaid.y;
	mov.u32 	%r38, %ntid.y;
	mov.u32 	%r39, %tid.y;
	mad.lo.s32 	%r40, %r37, %r38, %r39;
	mov.u32 	%r41, %ctaid.z;
	div.s32 	%r3, %r41, %r29;
	mul.lo.s32 	%r42, %r3, %r29;
	sub.s32 	%r4, %r41, %r42;
	setp.ge.s32 	%p2, %r3, %r32;
	setp.lt.s32 	%p3, %r29, 0;
	setp.ge.s32 	%p4, %r40, %r33;
	or.pred  	%p5, %p2, %p4;
	or.pred  	%p6, %p5, %p3;
	setp.ge.s32 	%p7, %r1, %r28;
	or.pred  	%p8, %p7, %p6;
	@%p8 bra 	$L__BB0_50;
	setp.eq.s64 	%p9, %rd8, 0;
	mov.f32 	%f81, 0f00000000;
	@%p9 bra 	$L__BB0_3;
	cvta.to.global.u64 	%rd11, %rd8;
	mul.wide.u32 	%rd12, %r4, 4;
	add.s64 	%rd13, %rd11, %rd12;
	ld.global.nc.f32 	%f81, [%rd13];
$L__BB0_3:
	setp.lt.s32 	%p10, %r26, 1;
	@%p10 bra 	$L__BB0_49;
	ld.param.u32 	%r80, [_Z13conv2d_kernelPKfPfS0_S0_iiiiiii_param_10];
	setp.lt.s32 	%p11, %r30, 1;
	sub.s32 	%r5, %r1, %r80;
	@%p11 bra 	$L__BB0_49;
	and.b32  	%r6, %r30, 7;
	and.b32  	%r7, %r30, 2147483640;
	mov.b32 	%r82, 0;
$L__BB0_6:
	mad.lo.s32 	%r45, %r4, %r26, %r82;
	mul.lo.s32 	%r9, %r45, %r30;
	mov.b32 	%r83, 0;
$L__BB0_7:
	ld.param.u32 	%r81, [_Z13conv2d_kernelPKfPfS0_S0_iiiiiii_param_10];
	setp.lt.u32 	%p12, %r30, 8;
	sub.s32 	%r47, %r40, %r81;
	add.s32 	%r48, %r47, %r83;
	setp.gt.s32 	%p13, %r48, -1;
	setp.lt.s32 	%p14, %r48, %r33;
	and.pred  	%p1, %p13, %p14;
	mad.lo.s32 	%r49, %r3, %r26, %r82;
	mad.lo.s32 	%r50, %r49, %r33, %r48;
	mul.lo.s32 	%r11, %r50, %r28;
	add.s32 	%r51, %r83, %r9;
	mul.lo.s32 	%r12, %r51, %r30;
	mov.b32 	%r86, 0;
	@%p12 bra 	$L__BB0_26;
	mov.b32 	%r84, 0;
	cvt.s64.s32 	%rd17, %r12;
$L__BB0_9:
	.pragma "nounroll";
	add.s32 	%r14, %r5, %r84;
	setp.gt.s32 	%p15, %r14, -1;
	setp.lt.s32 	%p16, %r14, %r28;
	and.pred  	%p17, %p15, %p16;
	and.pred  	%p18, %p1, %p17;
	add.s32 	%r53, %r14, %r11;
	mul.wide.s32 	%rd14, %r53, 4;
	add.s64 	%rd3, %rd2, %rd14;
	not.pred 	%p19, %p18;
	@%p19 bra 	$L__BB0_11;
	ld.global.nc.f32 	%f45, [%rd3];
	add.s32 	%r54, %r84, %r12;
	mul.wide.s32 	%rd15, %r54, 4;
	add.s64 	%rd16, %rd1, %rd15;
	ld.global.nc.f32 	%f46, [%rd16];
	fma.rn.f32 	%f81, %f45, %f46, %f81;
$L__BB0_11:
	add.s32 	%r55, %r14, 1;
	setp.gt.s32 	%p20, %r55, -1;
	setp.lt.s32 	%p21, %r55, %r28;
	and.pred  	%p22, %p20, %p21;
	and.pred  	%p23, %p1, %p22;
	cvt.s64.s32 	%rd18, %r84;
	add.s64 	%rd19, %rd18, %rd17;
	shl.b64 	%rd20, %rd19, 2;
	add.s64 	%rd4, %rd1, %rd20;
	not.pred 	%p24, %p23;
	@%p24 bra 	$L__BB0_13;
	ld.global.nc.f32 	%f47, [%rd3+4];
	ld.global.nc.f32 	%f48, [%rd4+4];
	fma.rn.f32 	%f81, %f47, %f48, %f81;
$L__BB0_13:
	add.s32 	%r56, %r14, 2;
	setp.gt.s32 	%p25, %r56, -1;
	setp.lt.s32 	%p26, %r56, %r28;
	and.pred  	%p27, %p25, %p26;
	and.pred  	%p28, %p1, %p27;
	not.pred 	%p29, %p28;
	@%p29 bra 	$L__BB0_15;
	ld.global.nc.f32 	%f49, [%rd3+8];
	ld.global.nc.f32 	%f50, [%rd4+8];
	fma.rn.f32 	%f81, %f49, %f50, %f81;
$L__BB0_15:
	add.s32 	%r57, %r14, 3;
	setp.gt.s32 	%p30, %r57, -1;
	setp.lt.s32 	%p31, %r57, %r28;
	and.pred  	%p32, %p30, %p31;
	and.pred  	%p33, %p1, %p32;
	not.pred 	%p34, %p33;
	@%p34 bra 	$L__BB0_17;
	ld.global.nc.f32 	%f51, [%rd3+12];
	ld.global.nc.f32 	%f52, [%rd4+12];
	fma.rn.f32 	%f81, %f51, %f52, %f81;
$L__BB0_17:
	add.s32 	%r58, %r14, 4;
	setp.gt.s32 	%p35, %r58, -1;
	setp.lt.s32 	%p36, %r58, %r28;
	and.pred  	%p37, %p35, %p36;
	and.pred  	%p38, %p1, %p37;
	not.pred 	%p39, %p38;
	@%p39 bra 	$L__BB0_19;
	ld.global.nc.f32 	%f53, [%rd3+16];
	ld.global.nc.f32 	%f54, [%rd4+16];
	fma.rn.f32 	%f81, %f53, %f54, %f81;
$L__BB0_19:
	add.s32 	%r59, %r14, 5;
	setp.gt.s32 	%p40, %r59, -1;
	setp.lt.s32 	%p41, %r59, %r28;
	and.pred  	%p42, %p40, %p41;
	and.pred  	%p43, %p1, %p42;
	not.pred 	%p44, %p43;
	@%p44 bra 	$L__BB0_21;
	ld.global.nc.f32 	%f55, [%rd3+20];
	ld.global.nc.f32 	%f56, [%rd4+20];
	fma.rn.f32 	%f81, %f55, %f56, %f81;
$L__BB0_21:
	add.s32 	%r60, %r14, 6;
	setp.gt.s32 	%p45, %r60, -1;
	setp.lt.s32 	%p46, %r60, %r28;
	and.pred  	%p47, %p45, %p46;
	and.pred  	%p48, %p1, %p47;
	not.pred 	%p49, %p48;
	@%p49 bra 	$L__BB0_23;
	ld.global.nc.f32 	%f57, [%rd3+24];
	ld.global.nc.f32 	%f58, [%rd4+24];
	fma.rn.f32 	%f81, %f57, %f58, %f81;
$L__BB0_23:
	add.s32 	%r61, %r14, 7;
	setp.gt.s32 	%p50, %r61, -1;
	setp.lt.s32 	%p51, %r61, %r28;
	and.pred  	%p52, %p50, %p51;
	and.pred  	%p53, %p1, %p52;
	not.pred 	%p54, %p53;
	@%p54 bra 	$L__BB0_25;
	ld.global.nc.f32 	%f59, [%rd3+28];
	ld.global.nc.f32 	%f60, [%rd4+28];
	fma.rn.f32 	%f81, %f59, %f60, %f81;
$L__BB0_25:
	add.s32 	%r84, %r84, 8;
	setp.ne.s32 	%p55, %r84, %r7;
	mov.u32 	%r86, %r7;
	@%p55 bra 	$L__BB0_9;
$L__BB0_26:
	setp.eq.s32 	%p56, %r6, 0;
	@%p56 bra 	$L__BB0_47;
	add.s32 	%r62, %r6, -1;
	setp.lt.u32 	%p57, %r62, 3;
	@%p57 bra 	$L__BB0_37;
	add.s32 	%r17, %r5, %r86;
	setp.gt.s32 	%p58, %r17, -1;
	setp.lt.s32 	%p59, %r17, %r28;
	and.pred  	%p60, %p58, %p59;
	and.pred  	%p61, %p1, %p60;
	add.s32 	%r63, %r17, %r11;
	mul.wide.s32 	%rd21, %r63, 4;
	add.s64 	%rd5, %rd2, %rd21;
	not.pred 	%p62, %p61;
	@%p62 bra 	$L__BB0_30;
	ld.global.nc.f32 	%f62, [%rd5];
	add.s32 	%r64, %r86, %r12;
	mul.wide.s32 	%rd22, %r64, 4;
	add.s64 	%rd23, %rd1, %rd22;
	ld.global.nc.f32 	%f63, [%rd23];
	fma.rn.f32 	%f81, %f62, %f63, %f81;
$L__BB0_30:
	add.s32 	%r65, %r17, 1;
	setp.gt.s32 	%p63, %r65, -1;
	setp.lt.s32 	%p64, %r65, %r28;
	and.pred  	%p65, %p63, %p64;
	and.pred  	%p66, %p1, %p65;
	cvt.s64.s32 	%rd24, %r12;
	cvt.u64.u32 	%rd25, %r86;
	add.s64 	%rd26, %rd25, %rd24;
	shl.b64 	%rd27, %rd26, 2;
	add.s64 	%rd6, %rd1, %rd27;
	not.pred 	%p67, %p66;
	@%p67 bra 	$L__BB0_32;
	ld.global.nc.f32 	%f64, [%rd5+4];
	ld.global.nc.f32 	%f65, [%rd6+4];
	fma.rn.f32 	%f81, %f64, %f65, %f81;
$L__BB0_32:
	add.s32 	%r66, %r17, 2;
	setp.gt.s32 	%p68, %r66, -1;
	setp.lt.s32 	%p69, %r66, %r28;
	and.pred  	%p70, %p68, %p69;
	and.pred  	%p71, %p1, %p70;
	not.pred 	%p72, %p71;
	@%p72 bra 	$L__BB0_34;
	ld.global.nc.f32 	%f66, [%rd5+8];
	ld.global.nc.f32 	%f67, [%rd6+8];
	fma.rn.f32 	%f81, %f66, %f67, %f81;
$L__BB0_34:
	add.s32 	%r67, %r17, 3;
	setp.gt.s32 	%p73, %r67, -1;
	setp.lt.s32 	%p74, %r67, %r28;
	and.pred  	%p75, %p73, %p74;
	and.pred  	%p76, %p1, %p75;
	not.pred 	%p77, %p76;
	@%p77 bra 	$L__BB0_36;
	ld.global.nc.f32 	%f68, [%rd5+12];
	ld.global.nc.f32 	%f69, [%rd6+12];
	fma.rn.f32 	%f81, %f68, %f69, %f81;
$L__BB0_36:
	add.s32 	%r86, %r86, 4;
$L__BB0_37:
	and.b32  	%r68, %r30, 3;
	setp.eq.s32 	%p78, %r68, 0;
	@%p78 bra 	$L__BB0_47;
	setp.eq.s32 	%p79, %r68, 1;
	@%p79 bra 	$L__BB0_44;
	add.s32 	%r20, %r5, %r86;
	setp.gt.s32 	%p80, %r20, -1;
	setp.lt.s32 	%p81, %r20, %r28;
	and.pred  	%p82, %p80, %p81;
	and.pred  	%p83, %p1, %p82;
	not.pred 	%p84, %p83;
	@%p84 bra 	$L__BB0_41;
	add.s32 	%r69, %r20, %r11;
	mul.wide.s32 	%rd28, %r69, 4;
	add.s64 	%rd29, %rd2, %rd28;
	ld.global.nc.f32 	%f71, [%rd29];
	add.s32 	%r70, %r86, %r12;
	mul.wide.s32 	%rd30, %r70, 4;
	add.s64 	%rd31, %rd1, %rd30;
	ld.global.nc.f32 	%f72, [%rd31];
	fma.rn.f32 	%f81, %f71, %f72, %f81;
$L__BB0_41:
	add.s32 	%r71, %r20, 1;
	setp.gt.s32 	%p85, %r71, -1;
	setp.lt.s32 	%p86, %r71, %r28;
	and.pred  	%p87, %p85, %p86;
	and.pred  	%p88, %p1, %p87;
	not.pred 	%p89, %p88;
	@%p89 bra 	$L__BB0_43;
	add.s32 	%r73, %r20, %r11;
	mul.wide.s32 	%rd32, %r73, 4;
	add.s64 	%rd33, %rd2, %rd32;
	ld.global.nc.f32 	%f73, [%rd33+4];
	cvt.s64.s32 	%rd34, %r12;
	cvt.s64.s32 	%rd35, %r86;
	add.s64 	%rd36, %rd35, %rd34;
	shl.b64 	%rd37, %rd36, 2;
	add.s64 	%rd38, %rd1, %rd37;
	ld.global.nc.f32 	%f74, [%rd38+4];
	fma.rn.f32 	%f81, %f73, %f74, %f81;
$L__BB0_43:
	add.s32 	%r86, %r86, 2;
$L__BB0_44:
	and.b32  	%r74, %r30, 1;
	setp.eq.b32 	%p90, %r74, 1;
	not.pred 	%p91, %p90;
	@%p91 bra 	$L__BB0_47;
	add.s32 	%r23, %r5, %r86;
	setp.gt.s32 	%p92, %r23, -1;
	setp.lt.s32 	%p93, %r23, %r28;
	and.pred  	%p94, %p92, %p93;
	and.pred  	%p95, %p1, %p94;
	not.pred 	%p96, %p95;
	@%p96 bra 	$L__BB0_47;
	add.s32 	%r75, %r23, %r11;
	mul.wide.s32 	%rd39, %r75, 4;
	add.s64 	%rd40, %rd2, %rd39;
	ld.global.nc.f32 	%f75, [%rd40];
	add.s32 	%r76, %r86, %r12;
	mul.wide.s32 	%rd41, %r76, 4;
	add.s64 	%rd42, %rd1, %rd41;
	ld.global.nc.f32 	%f76, [%rd42];
	fma.rn.f32 	%f81, %f75, %f76, %f81;
$L__BB0_47:
	add.s32 	%r83, %r83, 1;
	setp.ne.s32 	%p97, %r83, %r30;
	@%p97 bra 	$L__BB0_7;
	add.s32 	%r82, %r82, 1;
	setp.ne.s32 	%p98, %r82, %r26;
	@%p98 bra 	$L__BB0_6;
$L__BB0_49:
	ld.param.u64 	%rd46, [_Z13conv2d_kernelPKfPfS0_S0_iiiiiii_param_1];
	mad.lo.s32 	%r77, %r3, %r29, %r4;
	mad.lo.s32 	%r78, %r77, %r33, %r40;
	mad.lo.s32 	%r79, %r78, %r28, %r1;
	cvta.to.global.u64 	%rd43, %rd46;
	mul.wide.s32 	%rd44, %r79, 4;
	add.s64 	%rd45, %rd43, %rd44;
	st.global.f32 	[%rd45], %f81;
$L__BB0_50:
	ret;

}
	// .globl	_Z11relu_kernelPfi
.visible .entry _Z11relu_kernelPfi(
	.param .u64 .ptr .align 1 _Z11relu_kernelPfi_param_0,
	.param .u32 _Z11relu_kernelPfi_param_1
)
{
	.reg .pred 	%p<2>;
	.reg .b32 	%r<6>;
	.reg .b32 	%f<3>;
	.reg .b64 	%rd<5>;

	ld.param.u64 	%rd1, [_Z11relu_kernelPfi_param_0];
	ld.param.u32 	%r2, [_Z11relu_kernelPfi_param_1];
	mov.u32 	%r3, %ctaid.x;
	mov.u32 	%r4, %ntid.x;
	mov.u32 	%r5, %tid.x;
	mad.lo.s32 	%r1, %r3, %r4, %r5;
	setp.ge.s32 	%p1, %r1, %r2;
	@%p1 bra 	$L__BB1_2;
	cvta.to.global.u64 	%rd2, %rd1;
	mul.wide.s32 	%rd3, %r1, 4;
	add.s64 	%rd4, %rd2, %rd3;
	ld.global.f32 	%f1, [%rd4];
	max.f32 	%f2, %f1, 0f00000000;
	st.global.f32 	[%rd4], %f2;
$L__BB1_2:
	ret;

}
	// .globl	_Z10add_kernelPKfS0_Pfi
.visible .entry _Z10add_kernelPKfS0_Pfi(
	.param .u64 .ptr .align 1 _Z10add_kernelPKfS0_Pfi_param_0,
	.param .u64 .ptr .align 1 _Z10add_kernelPKfS0_Pfi_param_1,
	.param .u64 .ptr .align 1 _Z10add_kernelPKfS0_Pfi_param_2,
	.param .u32 _Z10add_kernelPKfS0_Pfi_param_3
)
{
	.reg .pred 	%p<2>;
	.reg .b32 	%r<6>;
	.reg .b32 	%f<4>;
	.reg .b64 	%rd<11>;

	ld.param.u64 	%rd1, [_Z10add_kernelPKfS0_Pfi_param_0];
	ld.param.u64 	%rd2, [_Z10add_kernelPKfS0_Pfi_param_1];
	ld.param.u64 	%rd3, [_Z10add_kernelPKfS0_Pfi_param_2];
	ld.param.u32 	%r2, [_Z10add_kernelPKfS0_Pfi_param_3];
	mov.u32 	%r3, %ctaid.x;
	mov.u32 	%r4, %ntid.x;
	mov.u32 	%r5, %tid.x;
	mad.lo.s32 	%r1, %r3, %r4, %r5;
	setp.ge.s32 	%p1, %r1, %r2;
	@%p1 bra 	$L__BB2_2;
	cvta.to.global.u64 	%rd4, %rd1;
	cvta.to.global.u64 	%rd5, %rd2;
	cvta.to.global.u64 	%rd6, %rd3;
	mul.wide.s32 	%rd7, %r1, 4;
	add.s64 	%rd8, %rd4, %rd7;
	ld.global.f32 	%f1, [%rd8];
	add.s64 	%rd9, %rd5, %rd7;
	ld.global.f32 	%f2, [%rd9];
	add.f32 	%f3, %f1, %f2;
	add.s64 	%rd10, %rd6, %rd7;
	st.global.f32 	[%rd10], %f3;
$L__BB2_2:
	ret;

}


// ===== COMPILED SASS (sm_100) =====

	.target	sm_100

	.elftype	@"ET_EXEC"


//--------------------- .note.nv.tkinfo           --------------------------
	.section	.note.nv.tkinfo,"",@"SHT_NOTE"
	.sectionflags	@"SHF_NOTE_NV_TKINFO"
	.tkinfo
        /*0018*/ 	.word	0x00000002
        /*0030*/ 	.string	""
        /*0030*/ 	.string	"ptxas"
        /*0030*/ 	.string	"Cuda compilation tools, release 13.0, V13.0.88"
        /*0030*/ 	.string	"Build cuda_13.0.r13.0/compiler.36424714_0"
        /*0030*/ 	.string	"-arch sm_100 -m 64 "



//--------------------- .note.nv.cuinfo           --------------------------
	.section	.note.nv.cuinfo,"",@"SHT_NOTE"
	.sectionflags	@"SHF_NOTE_NV_CUINFO"
        /*0018*/ 	.short	0x0002
        /*001a*/ 	.short	0x0064
        /*001c*/ 	.short	0x0082
	.zero		2


//--------------------- .nv.info                  --------------------------
	.section	.nv.info,"",@"SHT_CUDA_INFO"
	.align	4


	//----- nvinfo : EIATTR_REGCOUNT
	.align		4
        /*0000*/ 	.byte	0x04, 0x2f
        /*0002*/ 	.short	(.L_1 - .L_0)
	.align		4
.L_0:
        /*0004*/ 	.word	index@(_Z13conv2d_kernelPKfPfS0_S0_iiiiiii)
        /*0008*/ 	.word	0x00000020


	//----- nvinfo : EIATTR_FRAME_SIZE
	.align		4
.L_1:
        /*000c*/ 	.byte	0x04, 0x11
        /*000e*/ 	.short	(.L_3 - .L_2)
	.align		4
.L_2:
        /*0010*/ 	.word	index@(_Z13conv2d_kernelPKfPfS0_S0_iiiiiii)
        /*0014*/ 	.word	0x00000000


	//----- nvinfo : EIATTR_REGCOUNT
	.align		4
.L_3:
        /*0018*/ 	.byte	0x04, 0x2f
        /*001a*/ 	.short	(.L_5 - .L_4)
	.align		4
.L_4:
        /*001c*/ 	.word	index@(_Z11relu_kernelPfi)
        /*0020*/ 	.word	0x00000008


	//----- nvinfo : EIATTR_FRAME_SIZE
	.align		4
.L_5:
        /*0024*/ 	.byte	0x04, 0x11
        /*0026*/ 	.short	(.L_7 - .L_6)
	.align		4
.L_6:
        /*0028*/ 	.word	index@(_Z11relu_kernelPfi)
        /*002c*/ 	.word	0x00000000


	//----- nvinfo : EIATTR_REGCOUNT
	.align		4
.L_7:
        /*0030*/ 	.byte	0x04, 0x2f
        /*0032*/ 	.short	(.L_9 - .L_8)
	.align		4
.L_8:
        /*0034*/ 	.word	index@(_Z10add_kernelPKfS0_Pfi)
        /*0038*/ 	.word	0x0000000c


	//----- nvinfo : EIATTR_FRAME_SIZE
	.align		4
.L_9:
        /*003c*/ 	.byte	0x04, 0x11
        /*003e*/ 	.short	(.L_11 - .L_10)
	.align		4
.L_10:
        /*0040*/ 	.word	index@(_Z10add_kernelPKfS0_Pfi)
        /*0044*/ 	.word	0x00000000


	//----- nvinfo : EIATTR_MIN_STACK_SIZE
	.align		4
.L_11:
        /*0048*/ 	.byte	0x04, 0x12
        /*004a*/ 	.short	(.L_13 - .L_12)
	.align		4
.L_12:
        /*004c*/ 	.word	index@(_Z10add_kernelPKfS0_Pfi)
        /*0050*/ 	.word	0x00000000


	//----- nvinfo : EIATTR_MIN_STACK_SIZE
	.align		4
.L_13:
        /*0054*/ 	.byte	0x04, 0x12
        /*0056*/ 	.short	(.L_15 - .L_14)
	.align		4
.L_14:
        /*0058*/ 	.word	index@(_Z11relu_kernelPfi)
        /*005c*/ 	.word	0x00000000


	//----- nvinfo : EIATTR_MIN_STACK_SIZE
	.align		4
.L_15:
        /*0060*/ 	.byte	0x04, 0x12
        /*0062*/ 	.short	(.L_17 - .L_16)
	.align		4
.L_16:
        /*0064*/ 	.word	index@(_Z13conv2d_kernelPKfPfS0_S0_iiiiiii)
        /*0068*/ 	.word	0x00000000
.L_17:


//--------------------- .nv.compat                --------------------------
	.section	.nv.compat,"",@"SHT_CUDA_COMPAT_INFO"
	.align	4
        /*0000*/ 	.byte	0x02, 0x09, 0x00, 0x00, 0x02, 0x02, 0x01, 0x00, 0x02, 0x05, 0x05, 0x00, 0x03, 0x07, 0x01, 0x01
        /*0010*/ 	.byte	0x02, 0x03, 0x00, 0x00, 0x02, 0x06, 0x01, 0x00, 0x04, 0x0b, 0x08, 0x00, 0x09, 0x00, 0x00, 0x00
        /*0020*/ 	.byte	0x00, 0x00, 0x00, 0x00


//--------------------- .nv.info._Z10add_kernelPKfS0_Pfi --------------------------
	.section	.nv.info._Z10add_kernelPKfS0_Pfi,"",@"SHT_CUDA_INFO"
	.sectionflags	@""
	.align	4


	//----- nvinfo : EIATTR_CUDA_API_VERSION
	.align		4
        /*0000*/ 	.byte	0x04, 0x37
        /*0002*/ 	.short	(.L_19 - .L_18)
.L_18:
        /*0004*/ 	.word	0x00000082


	//----- nvinfo : EIATTR_KPARAM_INFO
	.align		4
.L_19:
        /*0008*/ 	.byte	0x04, 0x17
        /*000a*/ 	.short	(.L_21 - .L_20)
.L_20:
        /*000c*/ 	.word	0x00000000
        /*0010*/ 	.short	0x0003
        /*0012*/ 	.short	0x0018
        /*0014*/ 	.byte	0x00, 0xf0, 0x11, 0x00


	//----- nvinfo : EIATTR_KPARAM_INFO
	.align		4
.L_21:
        /*0018*/ 	.byte	0x04, 0x17
        /*001a*/ 	.short	(.L_23 - .L_22)
.L_22:
        /*001c*/ 	.word	0x00000000
        /*0020*/ 	.short	0x0002
        /*0022*/ 	.short	0x0010
        /*0024*/ 	.byte	0x00, 0xf5, 0x21, 0x00


	//----- nvinfo : EIATTR_KPARAM_INFO
	.align		4
.L_23:
        /*0028*/ 	.byte	0x04, 0x17
        /*002a*/ 	.short	(.L_25 - .L_24)
.L_24:
        /*002c*/ 	.word	0x00000000
        /*0030*/ 	.short	0x0001
        /*0032*/ 	.short	0x0008
        /*0034*/ 	.byte	0x00, 0xf5, 0x21, 0x00


	//----- nvinfo : EIATTR_KPARAM_INFO
	.align		4
.L_25:
        /*0038*/ 	.byte	0x04, 0x17
        /*003a*/ 	.short	(.L_27 - .L_26)
.L_26:
        /*003c*/ 	.word	0x00000000
        /*0040*/ 	.short	0x0000
        /*0042*/ 	.short	0x0000
        /*0044*/ 	.byte	0x00, 0xf5, 0x21, 0x00


	//----- nvinfo : EIATTR_SPARSE_MMA_MASK
	.align		4
.L_27:
        /*0048*/ 	.byte	0x03, 0x50
        /*004a*/ 	.short	0x0000


	//----- nvinfo : EIATTR_MAXREG_COUNT
	.align		4
        /*004c*/ 	.byte	0x03, 0x1b
        /*004e*/ 	.short	0x00ff


	//----- nvinfo : EIATTR_MERCURY_ISA_VERSION
	.align		4
        /*0050*/ 	.byte	0x03, 0x5f
        /*0052*/ 	.short	0x0101


	//----- nvinfo : EIATTR_VRC_CTA_INIT_COUNT
	.align		4
        /*0054*/ 	.byte	0x02, 0x4a
	.zero		1
	.zero		1


	//----- nvinfo : EIATTR_EXIT_INSTR_OFFSETS
	.align		4
        /*0058*/ 	.byte	0x04, 0x1c
        /*005a*/ 	.short	(.L_29 - .L_28)


	//   ....[0]....
.L_28:
        /*005c*/ 	.word	0x00000070


	//   ....[1]....
        /*0060*/ 	.word	0x00000130


	//----- nvinfo : EIATTR_CBANK_PARAM_SIZE
	.align		4
.L_29:
        /*0064*/ 	.byte	0x03, 0x19
        /*0066*/ 	.short	0x001c


	//----- nvinfo : EIATTR_PARAM_CBANK
	.align		4
        /*0068*/ 	.byte	0x04, 0x0a
        /*006a*/ 	.short	(.L_31 - .L_30)
	.align		4
.L_30:
        /*006c*/ 	.word	index@(.nv.constant0._Z10add_kernelPKfS0_Pfi)
        /*0070*/ 	.short	0x0380
        /*0072*/ 	.short	0x001c


	//----- nvinfo : EIATTR_SW_WAR
	.align		4
.L_31:
        /*0074*/ 	.byte	0x04, 0x36
        /*0076*/ 	.short	(.L_33 - .L_32)
.L_32:
        /*0078*/ 	.word	0x00000008
.L_33:


//--------------------- .nv.info._Z11relu_kernelPfi --------------------------
	.section	.nv.info._Z11relu_kernelPfi,"",@"SHT_CUDA_INFO"
	.sectionflags	@""
	.align	4


	//----- nvinfo : EIATTR_CUDA_API_VERSION
	.align		4
        /*0000*/ 	.byte	0x04, 0x37
        /*0002*/ 	.short	(.L_35 - .L_34)
.L_34:
        /*0004*/ 	.word	0x00000082


	//----- nvinfo : EIATTR_KPARAM_INFO
	.align		4
.L_35:
        /*0008*/ 	.byte	0x04, 0x17
        /*000a*/ 	.short	(.L_37 - .L_36)
.L_36:
        /*000c*/ 	.word	0x00000000
        /*0010*/ 	.short	0x0001
        /*0012*/ 	.short	0x0008
        /*0014*/ 	.byte	0x00, 0xf0, 0x11, 0x00


	//----- nvinfo : EIATTR_KPARAM_INFO
	.align		4
.L_37:
        /*0018*/ 	.byte	0x04, 0x17
        /*001a*/ 	.short	(.L_39 - .L_38)
.L_38:
        /*001c*/ 	.word	0x00000000
        /*0020*/ 	.short	0x0000
        /*0022*/ 	.short	0x0000
        /*0024*/ 	.byte	0x00, 0xf5, 0x21, 0x00


	//----- nvinfo : EIATTR_SPARSE_MMA_MASK
	.align		4
.L_39:
        /*0028*/ 	.byte	0x03, 0x50
        /*002a*/ 	.short	0x0000


	//----- nvinfo : EIATTR_MAXREG_COUNT
	.align		4
        /*002c*/ 	.byte	0x03, 0x1b
        /*002e*/ 	.short	0x00ff


	//----- nvinfo : EIATTR_MERCURY_ISA_VERSION
	.align		4
        /*0030*/ 	.byte	0x03, 0x5f
        /*0032*/ 	.short	0x0101


	//----- nvinfo : EIATTR_VRC_CTA_INIT_COUNT
	.align		4
        /*0034*/ 	.byte	0x02, 0x4a
	.zero		1
	.zero		1


	//----- nvinfo : EIATTR_EXIT_INSTR_OFFSETS
	.align		4
        /*0038*/ 	.byte	0x04, 0x1c
        /*003a*/ 	.short	(.L_41 - .L_40)


	//   ....[0]....
.L_40:
        /*003c*/ 	.word	0x00000070


	//   ....[1]....
        /*0040*/ 	.word	0x000000e0


	//----- nvinfo : EIATTR_CBANK_PARAM_SIZE
	.align		4
.L_41:
        /*0044*/ 	.byte	0x03, 0x19
        /*0046*/ 	.short	0x000c


	//----- nvinfo : EIATTR_PARAM_CBANK
	.align		4
        /*0048*/ 	.byte	0x04, 0x0a
        /*004a*/ 	.short	(.L_43 - .L_42)
	.align		4
.L_42:
        /*004c*/ 	.word	index@(.nv.constant0._Z11relu_kernelPfi)
        /*0050*/ 	.short	0x0380
        /*0052*/ 	.short	0x000c


	//----- nvinfo : EIATTR_SW_WAR
	.align		4
.L_43:
        /*0054*/ 	.byte	0x04, 0x36
        /*0056*/ 	.short	(.L_45 - .L_44)
.L_44:
        /*0058*/ 	.word	0x00000008
.L_45:


//--------------------- .nv.info._Z13conv2d_kernelPKfPfS0_S0_iiiiiii --------------------------
	.section	.nv.info._Z13conv2d_kernelPKfPfS0_S0_iiiiiii,"",@"SHT_CUDA_INFO"
	.sectionflags	@""
	.align	4


	//----- nvinfo : EIATTR_CUDA_API_VERSION
	.align		4
        /*0000*/ 	.byte	0x04, 0x37
        /*0002*/ 	.short	(.L_47 - .L_46)
.L_46:
        /*0004*/ 	.word	0x00000082


	//----- nvinfo : EIATTR_KPARAM_INFO
	.align		4
.L_47:
        /*0008*/ 	.byte	0x04, 0x17
        /*000a*/ 	.short	(.L_49 - .L_48)
.L_48:
        /*000c*/ 	.word	0x00000000
        /*0010*/ 	.short	0x000a
        /*0012*/ 	.short	0x0038
        /*0014*/ 	.byte	0x00, 0xf0, 0x11, 0x00


	//----- nvinfo : EIATTR_KPARAM_INFO
	.align		4
.L_49:
        /*0018*/ 	.byte	0x04, 0x17
        /*001a*/ 	.short	(.L_51 - .L_50)
.L_50:
        /*001c*/ 	.word	0x00000000
        /*0020*/ 	.short	0x0009
        /*0022*/ 	.short	0x0034
        /*0024*/ 	.byte	0x00, 0xf0, 0x11, 0x00


	//----- nvinfo : EIATTR_KPARAM_INFO
	.align		4
.L_51:
        /*0028*/ 	.byte	0x04, 0x17
        /*002a*/ 	.short	(.L_53 - .L_52)
.L_52:
        /*002c*/ 	.word	0x00000000
        /*0030*/ 	.short	0x0008
        /*0032*/ 	.short	0x0030
        /*0034*/ 	.byte	0x00, 0xf0, 0x11, 0x00


	//----- nvinfo : EIATTR_KPARAM_INFO
	.align		4
.L_53:
        /*0038*/ 	.byte	0x04, 0x17
        /*003a*/ 	.short	(.L_55 - .L_54)
.L_54:
        /*003c*/ 	.word	0x00000000
        /*0040*/ 	.short	0x0007
        /*0042*/ 	.short	0x002c
        /*0044*/ 	.byte	0x00, 0xf0, 0x11, 0x00


	//----- nvinfo : EIATTR_KPARAM_INFO
	.align		4
.L_55:
        /*0048*/ 	.byte	0x04, 0x17
        /*004a*/ 	.short	(.L_57 - .L_56)
.L_56:
        /*004c*/ 	.word	0x00000000
        /*0050*/ 	.short	0x0006
        /*0052*/ 	.short	0x0028
        /*0054*/ 	.byte	0x00, 0xf0, 0x11, 0x00


	//----- nvinfo : EIATTR_KPARAM_INFO
	.align		4
.L_57:
        /*0058*/ 	.byte	0x04, 0x17
        /*005a*/ 	.short	(.L_59 - .L_58)
.L_58:
        /*005c*/ 	.word	0x00000000
        /*0060*/ 	.short	0x0005
        /*0062*/ 	.short	0x0024
        /*0064*/ 	.byte	0x00, 0xf0, 0x11, 0x00


	//----- nvinfo : EIATTR_KPARAM_INFO
	.align		4
.L_59:
        /*0068*/ 	.byte	0x04, 0x17
        /*006a*/ 	.short	(.L_61 - .L_60)
.L_60:
        /*006c*/ 	.word	0x00000000
        /*0070*/ 	.short	0x0004
        /*0072*/ 	.short	0x0020
        /*0074*/ 	.byte	0x00, 0xf0, 0x11, 0x00


	//----- nvinfo : EIATTR_KPARAM_INFO
	.align		4
.L_61:
        /*0078*/ 	.byte	0x04, 0x17
        /*007a*/ 	.short	(.L_63 - .L_62)
.L_62:
        /*007c*/ 	.word	0x00000000
        /*0080*/ 	.short	0x0003
        /*0082*/ 	.short	0x0018
        /*0084*/ 	.byte	0x00, 0xf5, 0x21, 0x00


	//----- nvinfo : EIATTR_KPARAM_INFO
	.align		4
.L_63:
        /*0088*/ 	.byte	0x04, 0x17
        /*008a*/ 	.short	(.L_65 - .L_64)
.L_64:
        /*008c*/ 	.word	0x00000000
        /*0090*/ 	.short	0x0002
        /*0092*/ 	.short	0x0010
        /*0094*/ 	.byte	0x00, 0xf5, 0x21, 0x00


	//----- nvinfo : EIATTR_KPARAM_INFO
	.align		4
.L_65:
        /*0098*/ 	.byte	0x04, 0x17
        /*009a*/ 	.short	(.L_67 - .L_66)
.L_66:
        /*009c*/ 	.word	0x00000000
        /*00a0*/ 	.short	0x0001
        /*00a2*/ 	.short	0x0008
        /*00a4*/ 	.byte	0x00, 0xf5, 0x21, 0x00


	//----- nvinfo : EIATTR_KPARAM_INFO
	.align		4
.L_67:
        /*00a8*/ 	.byte	0x04, 0x17
        /*00aa*/ 	.short	(.L_69 - .L_68)
.L_68:
        /*00ac*/ 	.word	0x00000000
        /*00b0*/ 	.short	0x0000
        /*00b2*/ 	.short	0x0000
        /*00b4*/ 	.byte	0x00, 0xf5, 0x21, 0x00


	//----- nvinfo : EIATTR_SPARSE_MMA_MASK
	.align		4
.L_69:
        /*00b8*/ 	.byte	0x03, 0x50
        /*00ba*/ 	.short	0x0000


	//----- nvinfo : EIATTR_MAXREG_COUNT
	.align		4
        /*00bc*/ 	.byte	0x03, 0x1b
        /*00be*/ 	.short	0x00ff


	//----- nvinfo : EIATTR_MERCURY_ISA_VERSION
	.align		4
        /*00c0*/ 	.byte	0x03, 0x5f
        /*00c2*/ 	.short	0x0101


	//----- nvinfo : EIATTR_VRC_CTA_INIT_COUNT
	.align		4
        /*00c4*/ 	.byte	0x02, 0x4a
	.zero		1
	.zero		1


	//----- nvinfo : EIATTR_EXIT_INSTR_OFFSETS
	.align		4
        /*00c8*/ 	.byte	0x04, 0x1c
        /*00ca*/ 	.short	(.L_71 - .L_70)


	//   ....[0]....
.L_70:
        /*00cc*/ 	.word	0x00000290


	//   ....[1]....
        /*00d0*/ 	.word	0x00001100


	//----- nvinfo : EIATTR_CRS_STACK_SIZE
	.align		4
.L_71:
        /*00d4*/ 	.byte	0x04, 0x1e
        /*00d6*/ 	.short	(.L_73 - .L_72)
.L_72:
        /*00d8*/ 	.word	0x00000000


	//----- nvinfo : EIATTR_CBANK_PARAM_SIZE
	.align		4
.L_73:
        /*00dc*/ 	.byte	0x03, 0x19
        /*00de*/ 	.short	0x003c


	//----- nvinfo : EIATTR_PARAM_CBANK
	.align		4
        /*00e0*/ 	.byte	0x04, 0x0a
        /*00e2*/ 	.short	(.L_75 - .L_74)
	.align		4
.L_74:
        /*00e4*/ 	.word	index@(.nv.constant0._Z13conv2d_kernelPKfPfS0_S0_iiiiiii)
        /*00e8*/ 	.short	0x0380
        /*00ea*/ 	.short	0x003c


	//----- nvinfo : EIATTR_SW_WAR
	.align		4
.L_75:
        /*00ec*/ 	.byte	0x04, 0x36
        /*00ee*/ 	.short	(.L_77 - .L_76)
.L_76:
        /*00f0*/ 	.word	0x00000008
.L_77:


//--------------------- .nv.callgraph             --------------------------
	.section	.nv.callgraph,"",@"SHT_CUDA_CALLGRAPH"
	.align	4
	.sectionentsize	8
	.align		4
        /*0000*/ 	.word	0x00000000
	.align		4
        /*0004*/ 	.word	0xffffffff
	.align		4
        /*0008*/ 	.word	0x00000000
	.align		4
        /*000c*/ 	.word	0xfffffffe
	.align		4
        /*0010*/ 	.word	0x00000000
	.align		4
        /*0014*/ 	.word	0xfffffffd
	.align		4
        /*0018*/ 	.word	0x00000000
	.align		4
        /*001c*/ 	.word	0xfffffffc


//--------------------- .text._Z10add_kernelPKfS0_Pfi --------------------------
	.section	.text._Z10add_kernelPKfS0_Pfi,"ax",@progbits
	.align	128
        .global         _Z10add_kernelPKfS0_Pfi
        .type           _Z10add_kernelPKfS0_Pfi,@function
        .size           _Z10add_kernelPKfS0_Pfi,(.L_x_13 - _Z10add_kernelPKfS0_Pfi)
        .other          _Z10add_kernelPKfS0_Pfi,@"STO_CUDA_ENTRY STV_DEFAULT"
_Z10add_kernelPKfS0_Pfi:
.text._Z10add_kernelPKfS0_Pfi:
[----:B------:R-:W-:Y:S01]  /*0000*/  LDC R1, c[0x0][0x37c] ;  /* 0x0000df00ff017b82 */ /* 0x000fe20000000800 */
[----:B------:R-:W0:Y:S07]  /*0010*/  S2R R0, SR_TID.X ;  /* 0x0000000000007919 */ /* 0x000e2e0000002100 */
[----:B------:R-:W0:Y:S01]  /*0020*/  S2UR UR4, SR_CTAID.X ;  /* 0x00000000000479c3 */ /* 0x000e220000002500 */
[----:B------:R-:W1:Y:S07]  /*0030*/  LDCU UR5, c[0x0][0x398] ;  /* 0x00007300ff0577ac */ /* 0x000e6e0008000800 */
[----:B------:R-:W0:Y:S02]  /*0040*/  LDC R9, c[0x0][0x360] ;  /* 0x0000d800ff097b82 */ /* 0x000e240000000800 */
[----:B0-----:R-:W-:-:S05]  /*0050*/  IMAD R9, R9, UR4, R0 ;  /* 0x0000000409097c24 */ /* 0x001fca000f8e0200 */
[----:B-1----:R-:W-:-:S13]  /*0060*/  ISETP.GE.AND P0, PT, R9, UR5, PT ;  /* 0x0000000509007c0c */ /* 0x002fda000bf06270 */
[----:B------:R-:W-:Y:S05]  /*0070*/  @P0 EXIT ;  /* 0x000000000000094d */ /* 0x000fea0003800000 */
[----:B------:R-:W0:Y:S01]  /*0080*/  LDC.64 R2, c[0x0][0x380] ;  /* 0x0000e000ff027b82 */ /* 0x000e220000000a00 */
[----:B------:R-:W1:Y:S07]  /*0090*/  LDCU.64 UR4, c[0x0][0x358] ;  /* 0x00006b00ff0477ac */ /* 0x000e6e0008000a00 */
[----:B------:R-:W2:Y:S08]  /*00a0*/  LDC.64 R4, c[0x0][0x388] ;  /* 0x0000e200ff047b82 */ /* 0x000eb00000000a00 */
[----:B------:R-:W3:Y:S01]  /*00b0*/  LDC.64 R6, c[0x0][0x390] ;  /* 0x0000e400ff067b82 */ /* 0x000ee20000000a00 */
[----:B0-----:R-:W-:-:S06]  /*00c0*/  IMAD.WIDE R2, R9, 0x4, R2 ;  /* 0x0000000409027825 */ /* 0x001fcc00078e0202 */
[----:B-1----:R-:W4:Y:S01]  /*00d0*/  LDG.E R2, desc[UR4][R2.64] ;  /* 0x0000000402027981 */ /* 0x002f22000c1e1900 */
[----:B--2---:R-:W-:-:S06]  /*00e0*/  IMAD.WIDE R4, R9, 0x4, R4 ;  /* 0x0000000409047825 */ /* 0x004fcc00078e0204 */
[----:B------:R-:W4:Y:S01]  /*00f0*/  LDG.E R5, desc[UR4][R4.64] ;  /* 0x0000000404057981 */ /* 0x000f22000c1e1900 */
[----:B---3--:R-:W-:-:S04]  /*0100*/  IMAD.WIDE R6, R9, 0x4, R6 ;  /* 0x0000000409067825 */ /* 0x008fc800078e0206 */
[----:B----4-:R-:W-:-:S05]  /*0110*/  FADD R9, R2, R5 ;  /* 0x0000000502097221 */ /* 0x010fca0000000000 */
[----:B------:R-:W-:Y:S01]  /*0120*/  STG.E desc[UR4][R6.64], R9 ;  /* 0x0000000906007986 */ /* 0x000fe2000c101904 */
[----:B------:R-:W-:Y:S05]  /*0130*/  EXIT ;  /* 0x000000000000794d */ /* 0x000fea0003800000 */
.L_x_0:
[----:B------:R-:W-:-:S00]  /*0140*/  BRA `(.L_x_0) ;  /* 0xfffffffc00fc7947 */ /* 0x000fc0000383ffff */
[----:B------:R-:W-:-:S00]  /*0150*/  NOP ;  /* 0x0000000000007918 */ /* 0x000fc00000000000 */
        /* <DEDUP_REMOVED lines=10> */
.L_x_13:


//--------------------- .text._Z11relu_kernelPfi  --------------------------
	.section	.text._Z11relu_kernelPfi,"ax",@progbits
	.align	128
        .global         _Z11relu_kernelPfi
        .type           _Z11relu_kernelPfi,@function
        .size           _Z11relu_kernelPfi,(.L_x_14 - _Z11relu_kernelPfi)
        .other          _Z11relu_kernelPfi,@"STO_CUDA_ENTRY STV_DEFAULT"
_Z11relu_kernelPfi:
.text._Z11relu_kernelPfi:
        /* <DEDUP_REMOVED lines=9> */
[----:B------:R-:W1:Y:S01]  /*0090*/  LDCU.64 UR4, c[0x0][0x358] ;  /* 0x00006b00ff0477ac */ /* 0x000e620008000a00 */
[----:B0-----:R-:W-:-:S05]  /*00a0*/  IMAD.WIDE R2, R5, 0x4, R2 ;  /* 0x0000000405027825 */ /* 0x001fca00078e0202 */
[----:B-1----:R-:W2:Y:S02]  /*00b0*/  LDG.E R0, desc[UR4][R2.64] ;  /* 0x0000000402007981 */ /* 0x002ea4000c1e1900 */
[----:B--2---:R-:W-:-:S05]  /*00c0*/  FMNMX R5, RZ, R0, !PT ;  /* 0x00000000ff057209 */ /* 0x004fca0007800000 */
[----:B------:R-:W-:Y:S01]  /*00d0*/  STG.E desc[UR4][R2.64], R5 ;  /* 0x0000000502007986 */ /* 0x000fe2000c101904 */
[----:B------:R-:W-:Y:S05]  /*00e0*/  EXIT ;  /* 0x000000000000794d */ /* 0x000fea0003800000 */
.L_x_1:
        /* <DEDUP_REMOVED lines=9> */
.L_x_14:


//--------------------- .text._Z13conv2d_kernelPKfPfS0_S0_iiiiiii --------------------------
	.section	.text._Z13conv2d_kernelPKfPfS0_S0_iiiiiii,"ax",@progbits
	.align	128
        .global         _Z13conv2d_kernelPKfPfS0_S0_iiiiiii
        .type           _Z13conv2d_kernelPKfPfS0_S0_iiiiiii,@function
        .size           _Z13conv2d_kernelPKfPfS0_S0_iiiiiii,(.L_x_15 - _Z13conv2d_kernelPKfPfS0_S0_iiiiiii)
        .other          _Z13conv2d_kernelPKfPfS0_S0_iiiiiii,@"STO_CUDA_ENTRY STV_DEFAULT"
_Z13conv2d_kernelPKfPfS0_S0_iiiiiii:
.text._Z13conv2d_kernelPKfPfS0_S0_iiiiiii:
[----:B------:R-:W-:Y:S08]  /*0000*/  LDC R1, c[0x0][0x37c] ;  /* 0x0000df00ff017b82 */ /* 0x000ff00000000800 */
[----:B------:R-:W0:Y:S01]  /*0010*/  LDC R6, c[0x0][0x3b0] ;  /* 0x0000ec00ff067b82 */ /* 0x000e220000000800 */
[----:B------:R-:W1:Y:S01]  /*0020*/  S2R R11, SR_CTAID.Z ;  /* 0x00000000000b7919 */ /* 0x000e620000002700 */
[----:B------:R-:W2:Y:S01]  /*0030*/  LDCU.64 UR6, c[0x0][0x3a8] ;  /* 0x00007500ff0677ac */ /* 0x000ea20008000a00 */
[----:B------:R-:W3:Y:S05]  /*0040*/  LDCU UR8, c[0x0][0x3a0] ;  /* 0x00007400ff0877ac */ /* 0x000eea0008000800 */
[----:B------:R-:W4:Y:S08]  /*0050*/  LDC R9, c[0x0][0x360] ;  /* 0x0000d800ff097b82 */ /* 0x000f300000000800 */
[----:B------:R-:W-:Y:S01]  /*0060*/  S2UR UR5, SR_CTAID.Y ;  /* 0x00000000000579c3 */ /* 0x000fe20000002600 */
[----:B0-----:R-:W-:-:S07]  /*0070*/  IABS R4, R6 ;  /* 0x0000000600047213 */ /* 0x001fce0000000000 */
[----:B------:R-:W0:Y:S01]  /*0080*/  LDC R8, c[0x0][0x364] ;  /* 0x0000d900ff087b82 */ /* 0x000e220000000800 */
[----:B------:R-:W5:Y:S01]  /*0090*/  I2F.RP R0, R4 ;  /* 0x0000000400007306 */ /* 0x000f620000209400 */
[----:B-1----:R-:W-:-:S06]  /*00a0*/  IABS R7, R11 ;  /* 0x0000000b00077213 */ /* 0x002fcc0000000000 */
[----:B------:R-:W4:Y:S01]  /*00b0*/  S2UR UR4, SR_CTAID.X ;  /* 0x00000000000479c3 */ /* 0x000f220000002500 */
[----:B-----5:R-:W1:Y:S02]  /*00c0*/  MUFU.RCP R0, R0 ;  /* 0x0000000000007308 */ /* 0x020e640000001000 */
[----:B-1----:R-:W-:-:S06]  /*00d0*/  VIADD R2, R0, 0xffffffe ;  /* 0x0ffffffe00027836 */ /* 0x002fcc0000000000 */
[----:B------:R1:W5:Y:S02]  /*00e0*/  F2I.FTZ.U32.TRUNC.NTZ R3, R2 ;  /* 0x0000000200037305 */ /* 0x000364000021f000 */
[----:B-1----:R-:W-:Y:S02]  /*00f0*/  IMAD.MOV.U32 R2, RZ, RZ, RZ ;  /* 0x000000ffff027224 */ /* 0x002fe400078e00ff */
[----:B-----5:R-:W-:-:S04]  /*0100*/  IMAD.MOV R5, RZ, RZ, -R3 ;  /* 0x000000ffff057224 */ /* 0x020fc800078e0a03 */
[----:B------:R-:W-:-:S04]  /*0110*/  IMAD R5, R5, R4, RZ ;  /* 0x0000000405057224 */ /* 0x000fc800078e02ff */
[----:B------:R-:W-:Y:S02]  /*0120*/  IMAD.HI.U32 R3, R3, R5, R2 ;  /* 0x0000000503037227 */ /* 0x000fe400078e0002 */
[----:B------:R-:W4:Y:S02]  /*0130*/  S2R R2, SR_TID.X ;  /* 0x0000000000027919 */ /* 0x000f240000002100 */
[----:B------:R-:W-:-:S04]  /*0140*/  IMAD.MOV.U32 R5, RZ, RZ, R7 ;  /* 0x000000ffff057224 */ /* 0x000fc800078e0007 */
[----:B------:R-:W-:-:S04]  /*0150*/  IMAD.HI.U32 R0, R3, R5, RZ ;  /* 0x0000000503007227 */ /* 0x000fc800078e00ff */
[----:B------:R-:W-:-:S04]  /*0160*/  IMAD.MOV R3, RZ, RZ, -R0 ;  /* 0x000000ffff037224 */ /* 0x000fc800078e0a00 */
[C---:B------:R-:W-:Y:S02]  /*0170*/  IMAD R3, R4.reuse, R3, R5 ;  /* 0x0000000304037224 */ /* 0x040fe400078e0205 */
[----:B------:R-:W0:Y:S03]  /*0180*/  S2R R5, SR_TID.Y ;  /* 0x0000000000057919 */ /* 0x000e260000002200 */
[----:B------:R-:W-:-:S13]  /*0190*/  ISETP.GT.U32.AND P1, PT, R4, R3, PT ;  /* 0x000000030400720c */ /* 0x000fda0003f24070 */
[----:B------:R-:W-:Y:S02]  /*01a0*/  @!P1 IMAD.IADD R3, R3, 0x1, -R4 ;  /* 0x0000000103039824 */ /* 0x000fe400078e0a04 */
[----:B------:R-:W-:Y:S01]  /*01b0*/  @!P1 VIADD R0, R0, 0x1 ;  /* 0x0000000100009836 */ /* 0x000fe20000000000 */
[----:B------:R-:W-:Y:S01]  /*01c0*/  ISETP.NE.AND P1, PT, R6, RZ, PT ;  /* 0x000000ff0600720c */ /* 0x000fe20003f25270 */
[----:B----4-:R-:W-:Y:S01]  /*01d0*/  IMAD R9, R9, UR4, R2 ;  /* 0x0000000409097c24 */ /* 0x010fe2000f8e0202 */
[----:B------:R-:W-:Y:S02]  /*01e0*/  ISETP.GE.U32.AND P0, PT, R3, R4, PT ;  /* 0x000000040300720c */ /* 0x000fe40003f06070 */
[----:B------:R-:W-:-:S04]  /*01f0*/  LOP3.LUT R3, R11, R6, RZ, 0x3c, !PT ;  /* 0x000000060b037212 */ /* 0x000fc800078e3cff */
[----:B------:R-:W-:Y:S01]  /*0200*/  ISETP.GE.AND P2, PT, R3, RZ, PT ;  /* 0x000000ff0300720c */ /* 0x000fe20003f46270 */
[----:B0-----:R-:W-:-:S06]  /*0210*/  IMAD R8, R8, UR5, R5 ;  /* 0x0000000508087c24 */ /* 0x001fcc000f8e0205 */
[----:B------:R-:W-:Y:S01]  /*0220*/  @P0 VIADD R0, R0, 0x1 ;  /* 0x0000000100000836 */ /* 0x000fe20000000000 */
[----:B--2---:R-:W-:-:S05]  /*0230*/  ISETP.GE.AND P0, PT, R8, UR6, PT ;  /* 0x0000000608007c0c */ /* 0x004fca000bf06270 */
[----:B------:R-:W-:Y:S01]  /*0240*/  @!P2 IMAD.MOV R0, RZ, RZ, -R0 ;  /* 0x000000ffff00a224 */ /* 0x000fe200078e0a00 */
[----:B------:R-:W-:-:S04]  /*0250*/  @!P1 LOP3.LUT R0, RZ, R6, RZ, 0x33, !PT ;  /* 0x00000006ff009212 */ /* 0x000fc800078e33ff */
[----:B---3--:R-:W-:-:S04]  /*0260*/  ISETP.GE.OR P0, PT, R0, UR8, P0 ;  /* 0x0000000800007c0c */ /* 0x008fc80008706670 */
[----:B------:R-:W-:-:S04]  /*0270*/  ISETP.LT.OR P0, PT, R6, RZ, P0 ;  /* 0x000000ff0600720c */ /* 0x000fc80000701670 */
[----:B------:R-:W-:-:S13]  /*0280*/  ISETP.GE.OR P0, PT, R9, UR7, P0 ;  /* 0x0000000709007c0c */ /* 0x000fda0008706670 */
[----:B------:R-:W-:Y:S05]  /*0290*/  @P0 EXIT ;  /* 0x000000000000094d */ /* 0x000fea0003800000 */
[----:B------:R-:W0:Y:S01]  /*02a0*/  LDCU.64 UR4, c[0x0][0x398] ;  /* 0x00007300ff0477ac */ /* 0x000e220008000a00 */
[----:B------:R-:W-:Y:S01]  /*02b0*/  IADD3 R2, PT, PT, -R0, RZ, RZ ;  /* 0x000000ff00027210 */ /* 0x000fe20007ffe1ff */
[----:B------:R-:W-:Y:S01]  /*02c0*/  IMAD.MOV.U32 R10, RZ, RZ, RZ ;  /* 0x000000ffff0a7224 */ /* 0x000fe200078e00ff */
[----:B------:R-:W1:Y:S03]  /*02d0*/  LDCU.64 UR12, c[0x0][0x358] ;  /* 0x00006b00ff0c77ac */ /* 0x000e660008000a00 */
[----:B------:R-:W-:Y:S01]  /*02e0*/  IMAD R11, R6, R2, R11 ;  /* 0x00000002060b7224 */ /* 0x000fe200078e020b */
[----:B0-----:R-:W-:-:S04]  /*02f0*/  UISETP.NE.U32.AND UP0, UPT, UR4, URZ, UPT ;  /* 0x000000ff0400728c */ /* 0x001fc8000bf05070 */
[----:B------:R-:W-:-:S09]  /*0300*/  UISETP.NE.AND.EX UP0, UPT, UR5, URZ, UPT, UP0 ;  /* 0x000000ff0500728c */ /* 0x000fd2000bf05300 */
[----:B-1----:R-:W-:Y:S05]  /*0310*/  BRA.U !UP0, `(.L_x_2) ;  /* 0x00000001080c7547 */ /* 0x002fea000b800000 */
[----:B------:R-:W0:Y:S02]  /*0320*/  LDC.64 R2, c[0x0][0x398] ;  /* 0x0000e600ff027b82 */ /* 0x000e240000000a00 */
[----:B0-----:R-:W-:-:S05]  /*0330*/  IMAD.WIDE.U32 R2, R11, 0x4, R2 ;  /* 0x000000040b027825 */ /* 0x001fca00078e0002 */
[----:B------:R0:W5:Y:S02]  /*0340*/  LDG.E.CONSTANT R10, desc[UR12][R2.64] ;  /* 0x0000000c020a7981 */ /* 0x000164000c1e9900 */
.L_x_2:
[----:B------:R-:W1:Y:S02]  /*0350*/  LDCU UR4, c[0x0][0x3a4] ;  /* 0x00007480ff0477ac */ /* 0x000e640008000800 */
[----:B-1----:R-:W-:-:S09]  /*0360*/  UISETP.GE.AND UP0, UPT, UR4, 0x1, UPT ;  /* 0x000000010400788c */ /* 0x002fd2000bf06270 */
[----:B------:R-:W-:Y:S05]  /*0370*/  BRA.U !UP0, `(.L_x_3) ;  /* 0x0000000d08407547 */ /* 0x000fea000b800000 */
[----:B------:R-:W1:Y:S02]  /*0380*/  LDCU UR6, c[0x0][0x3b4] ;  /* 0x00007680ff0677ac */ /* 0x000e640008000800 */
[----:B-1----:R-:W-:-:S09]  /*0390*/  UISETP.GE.AND UP0, UPT, UR6, 0x1, UPT ;  /* 0x000000010600788c */ /* 0x002fd2000bf06270 */
[----:B------:R-:W-:Y:S05]  /*03a0*/  BRA.U !UP0, `(.L_x_3) ;  /* 0x0000000d08347547 */ /* 0x000fea000b800000 */
[----:B------:R-:W1:Y:S01]  /*03b0*/  LDCU UR4, c[0x0][0x3b8] ;  /* 0x00007700ff0477ac */ /* 0x000e620008000800 */
[----:B------:R-:W-:Y:S02]  /*03c0*/  ULOP3.LUT UR8, UR6, 0x7, URZ, 0xc0, !UPT ;  /* 0x0000000706087892 */ /* 0x000fe4000f8ec0ff */
[----:B------:R-:W-:Y:S01]  /*03d0*/  ULOP3.LUT UR6, UR6, 0x7ffffff8, URZ, 0xc0, !UPT ;  /* 0x7ffffff806067892 */ /* 0x000fe2000f8ec0ff */
[----:B-1----:R-:W-:Y:S01]  /*03e0*/  VIADD R12, R9, -UR4 ;  /* 0x80000004090c7c36 */ /* 0x002fe20008000000 */
[----:B------:R-:W-:-:S10]  /*03f0*/  UMOV UR4, URZ ;  /* 0x000000ff00047c82 */ /* 0x000fd40008000000 */
.L_x_11:
[----:B0-----:R-:W0:Y:S01]  /*0400*/  LDC R2, c[0x0][0x3a4] ;  /* 0x0000e900ff027b82 */ /* 0x001e220000000800 */
[----:B------:R-:W-:Y:S01]  /*0410*/  UMOV UR5, URZ ;  /* 0x000000ff00057c82 */ /* 0x000fe20008000000 */
[----:B0-----:R-:W-:-:S07]  /*0420*/  IMAD R13, R11, R2, UR4 ;  /* 0x000000040b0d7e24 */ /* 0x001fce000f8e0202 */
.L_x_10:
[----:B------:R-:W0:Y:S01]  /*0430*/  LDC R2, c[0x0][0x3b4] ;  /* 0x0000ed00ff027b82 */ /* 0x000e220000000800 */
[----:B------:R-:W1:Y:S01]  /*0440*/  LDCU UR7, c[0x0][0x3a8] ;  /* 0x00007500ff0777ac */ /* 0x000e620008000800 */
[----:B------:R-:W-:-:S06]  /*0450*/  IMAD.MOV.U32 R18, RZ, RZ, RZ ;  /* 0x000000ffff127224 */ /* 0x000fcc00078e00ff */
[----:B------:R-:W2:Y:S08]  /*0460*/  LDC R3, c[0x0][0x3b8] ;  /* 0x0000ee00ff037b82 */ /* 0x000eb00000000800 */
[----:B------:R-:W3:Y:S01]  /*0470*/  LDC R5, c[0x0][0x3a4] ;  /* 0x0000e900ff057b82 */ /* 0x000ee20000000800 */
[----:B0-----:R-:W-:Y:S01]  /*0480*/  ISETP.GE.U32.AND P1, PT, R2, 0x8, PT ;  /* 0x000000080200780c */ /* 0x001fe20003f26070 */
[----:B------:R-:W-:-:S04]  /*0490*/  IMAD R15, R13, R2, UR5 ;  /* 0x000000050d0f7e24 */ /* 0x000fc8000f8e0202 */
[----:B------:R-:W-:Y:S01]  /*04a0*/  IMAD R15, R15, R2, RZ ;  /* 0x000000020f0f7224 */ /* 0x000fe200078e02ff */
[----:B--2---:R-:W-:Y:S01]  /*04b0*/  IADD3 R14, PT, PT, -R3, UR5, R8 ;  /* 0x00000005030e7c10 */ /* 0x004fe2000fffe108 */
[----:B------:R-:W-:-:S03]  /*04c0*/  UIADD3 UR5, UPT, UPT, UR5, 0x1, URZ ;  /* 0x0000000105057890 */ /* 0x000fc6000fffe0ff */
[----:B-1----:R-:W-:-:S03]  /*04d0*/  ISETP.GE.AND P0, PT, R14, UR7, PT ;  /* 0x000000070e007c0c */ /* 0x002fc6000bf06270 */
[----:B------:R-:W-:Y:S01]  /*04e0*/  ISETP.NE.AND P6, PT, R2, UR5, PT ;  /* 0x0000000502007c0c */ /* 0x000fe2000bfc5270 */
[----:B---3--:R-:W-:Y:S01]  /*04f0*/  IMAD R3, R0, R5, UR4 ;  /* 0x0000000400037e24 */ /* 0x008fe2000f8e0205 */
[----:B------:R-:W-:-:S03]  /*0500*/  ISETP.GT.AND P0, PT, R14, -0x1, !P0 ;  /* 0xffffffff0e00780c */ /* 0x000fc60004704270 */
[----:B------:R-:W-:Y:S01]  /*0510*/  IMAD R14, R3, UR7, R14 ;  /* 0x00000007030e7c24 */ /* 0x000fe2000f8e020e */
[----:B------:R-:W-:Y:S09]  /*0520*/  @!P1 BRA `(.L_x_4) ;  /* 0x0000000400289947 */ /* 0x000ff20003800000 */
[----:B------:R-:W0:Y:S01]  /*0530*/  LDC.64 R2, c[0x0][0x380] ;  /* 0x0000e000ff027b82 */ /* 0x000e220000000a00 */
[----:B------:R-:W-:Y:S01]  /*0540*/  SHF.R.S32.HI R20, RZ, 0x1f, R15 ;  /* 0x0000001fff147819 */ /* 0x000fe2000001140f */
[----:B------:R-:W-:Y:S01]  /*0550*/  IMAD.MOV.U32 R21, RZ, RZ, RZ ;  /* 0x000000ffff157224 */ /* 0x000fe200078e00ff */
[----:B------:R-:W1:Y:S05]  /*0560*/  LDCU UR7, c[0x0][0x3ac] ;  /* 0x00007580ff0777ac */ /* 0x000e6a0008000800 */
[----:B------:R-:W2:Y:S02]  /*0570*/  LDC.64 R4, c[0x0][0x390] ;  /* 0x0000e400ff047b82 */ /* 0x000ea40000000a00 */
.L_x_5:
[----:B------:R-:W-:-:S04]  /*0580*/  IMAD.IADD R23, R12, 0x1, R21 ;  /* 0x000000010c177824 */ /* 0x000fc800078e0215 */
[----:B-1----:R-:W-:Y:S01]  /*0590*/  IMAD R7, R14, UR7, R23 ;  /* 0x000000070e077c24 */ /* 0x002fe2000f8e0217 */
[----:B------:R-:W-:-:S03]  /*05a0*/  ISETP.GE.AND P2, PT, R23, UR7, PT ;  /* 0x0000000717007c0c */ /* 0x000fc6000bf46270 */
[----:B0-----:R-:W-:Y:S01]  /*05b0*/  IMAD.WIDE R6, R7, 0x4, R2 ;  /* 0x0000000407067825 */ /* 0x001fe200078e0202 */
[----:B------:R-:W-:-:S04]  /*05c0*/  ISETP.GT.AND P2, PT, R23, -0x1, !P2 ;  /* 0xffffffff1700780c */ /* 0x000fc80005744270 */
[----:B------:R-:W-:-:S13]  /*05d0*/  PLOP3.LUT P2, PT, P0, P2, PT, 0x80, 0x8 ;  /* 0x000000000008781c */ /* 0x000fda0000745070 */
[----:B------:R-:W0:Y:S01]  /*05e0*/  @P2 LDC.64 R16, c[0x0][0x390] ;  /* 0x0000e400ff102b82 */ /* 0x000e220000000a00 */
[----:B------:R-:W-:Y:S01]  /*05f0*/  @P2 IMAD.IADD R19, R15, 0x1, R21 ;  /* 0x000000010f132824 */ /* 0x000fe200078e0215 */
[----:B------:R-:W3:Y:S03]  /*0600*/  @P2 LDG.E.CONSTANT R27, desc[UR12][R6.64] ;  /* 0x0000000c061b2981 */ /* 0x000ee6000c1e9900 */
[----:B0-----:R-:W-:-:S06]  /*0610*/  @P2 IMAD.WIDE R16, R19, 0x4, R16 ;  /* 0x0000000413102825 */ /* 0x001fcc00078e0210 */
[----:B------:R-:W3:Y:S01]  /*0620*/  @P2 LDG.E.CONSTANT R16, desc[UR12][R16.64] ;  /* 0x0000000c10102981 */ /* 0x000ee2000c1e9900 */
[----:B------:R-:W-:-:S05]  /*0630*/  VIADD R18, R23, 0x1 ;  /* 0x0000000117127836 */ /* 0x000fca0000000000 */
[----:B------:R-:W-:-:S04]  /*0640*/  ISETP.GE.AND P1, PT, R18, UR7, PT ;  /* 0x0000000712007c0c */ /* 0x000fc8000bf26270 */
[----:B------:R-:W-:Y:S02]  /*0650*/  ISETP.GT.AND P1, PT, R18, -0x1, !P1 ;  /* 0xffffffff1200780c */ /* 0x000fe40004f24270 */
[----:B------:R-:W-:Y:S02]  /*0660*/  IADD3 R19, P3, PT, R15, R21, RZ ;  /* 0x000000150f137210 */ /* 0x000fe40007f7e0ff */
[----:B------:R-:W-:Y:S02]  /*0670*/  PLOP3.LUT P1, PT, P0, P1, PT, 0x80, 0x8 ;  /* 0x000000000008781c */ /* 0x000fe40000723070 */
[----:B------:R-:W-:Y:S02]  /*0680*/  LEA.HI.X.SX32 R22, R21, R20, 0x1, P3 ;  /* 0x0000001415167211 */ /* 0x000fe400018f0eff */
[----:B--2---:R-:W-:-:S04]  /*0690*/  LEA R18, P3, R19, R4, 0x2 ;  /* 0x0000000413127211 */ /* 0x004fc800078610ff */
[----:B------:R-:W-:Y:S02]  /*06a0*/  LEA.HI.X R19, R19, R5, R22, 0x2, P3 ;  /* 0x0000000513137211 */ /* 0x000fe400018f1416 */
[----:B------:R-:W-:-:S03]  /*06b0*/  IADD3 R22, PT, PT, R23, 0x2, RZ ;  /* 0x0000000217167810 */ /* 0x000fc60007ffe0ff */
[----:B------:R-:W2:Y:S01]  /*06c0*/  @P1 LDG.E.CONSTANT R25, desc[UR12][R6.64+0x4] ;  /* 0x0000040c06191981 */ /* 0x000ea2000c1e9900 */
[----:B------:R-:W-:-:S03]  /*06d0*/  ISETP.GE.AND P4, PT, R22, UR7, PT ;  /* 0x0000000716007c0c */ /* 0x000fc6000bf86270 */
[----:B------:R-:W2:Y:S01]  /*06e0*/  @P1 LDG.E.CONSTANT R17, desc[UR12][R18.64+0x4] ;  /* 0x0000040c12111981 */ /* 0x000ea2000c1e9900 */
[----:B------:R-:W-:Y:S01]  /*06f0*/  ISETP.GT.AND P4, PT, R22, -0x1, !P4 ;  /* 0xffffffff1600780c */ /* 0x000fe20006784270 */
[----:B------:R-:W-:-:S03]  /*0700*/  VIADD R22, R23, 0x3 ;  /* 0x0000000317167836 */ /* 0x000fc60000000000 */
[----:B------:R-:W-:Y:S02]  /*0710*/  PLOP3.LUT P4, PT, P0, P4, PT, 0x80, 0x8 ;  /* 0x000000000008781c */ /* 0x000fe40000789070 */
[----:B------:R-:W-:-:S04]  /*0720*/  ISETP.GE.AND P3, PT, R22, UR7, PT ;  /* 0x0000000716007c0c */ /* 0x000fc8000bf66270 */
[----:B------:R-:W-:-:S07]  /*0730*/  ISETP.GT.AND P3, PT, R22, -0x1, !P3 ;  /* 0xffffffff1600780c */ /* 0x000fce0005f64270 */
[----:B------:R-:W4:Y:S01]  /*0740*/  @P4 LDG.E.CONSTANT R22, desc[UR12][R18.64+0x8] ;  /* 0x0000080c12164981 */ /* 0x000f22000c1e9900 */
[----:B---3-5:R-:W-:-:S03]  /*0750*/  @P2 FFMA R10, R27, R16, R10 ;  /* 0x000000101b0a2223 */ /* 0x028fc6000000000a */
[----:B------:R-:W4:Y:S01]  /*0760*/  @P4 LDG.E.CONSTANT R16, desc[UR12][R6.64+0x8] ;  /* 0x0000080c06104981 */ /* 0x000f22000c1e9900 */
[----:B------:R-:W-:-:S13]  /*0770*/  PLOP3.LUT P2, PT, P0, P3, PT, 0x80, 0x8 ;  /* 0x000000000008781c */ /* 0x000fda0000747070 */
[----:B------:R-:W3:Y:S04]  /*0780*/  @P2 LDG.E.CONSTANT R29, desc[UR12][R6.64+0xc] ;  /* 0x00000c0c061d2981 */ /* 0x000ee8000c1e9900 */
[----:B------:R-:W3:Y:S01]  /*0790*/  @P2 LDG.E.CONSTANT R27, desc[UR12][R18.64+0xc] ;  /* 0x00000c0c121b2981 */ /* 0x000ee2000c1e9900 */
[----:B--2---:R-:W-:Y:S01]  /*07a0*/  @P1 FFMA R10, R25, R17, R10 ;  /* 0x00000011190a1223 */ /* 0x004fe2000000000a */
[----:B------:R-:W-:-:S05]  /*07b0*/  VIADD R17, R23, 0x4 ;  /* 0x0000000417117836 */ /* 0x000fca0000000000 */
[----:B------:R-:W-:-:S04]  /*07c0*/  ISETP.GE.AND P3, PT, R17, UR7, PT ;  /* 0x0000000711007c0c */ /* 0x000fc8000bf66270 */
[----:B------:R-:W-:Y:S01]  /*07d0*/  ISETP.GT.AND P3, PT, R17, -0x1, !P3 ;  /* 0xffffffff1100780c */ /* 0x000fe20005f64270 */
[C---:B------:R-:W-:Y:S02]  /*07e0*/  VIADD R17, R23.reuse, 0x5 ;  /* 0x0000000517117836 */ /* 0x040fe40000000000 */
[----:B------:R-:W-:-:S03]  /*07f0*/  VIADD R24, R23, 0x6 ;  /* 0x0000000617187836 */ /* 0x000fc60000000000 */
[----:B------:R-:W-:Y:S01]  /*0800*/  ISETP.GE.AND P5, PT, R17, UR7, PT ;  /* 0x0000000711007c0c */ /* 0x000fe2000bfa6270 */
[----:B------:R-:W-:Y:S01]  /*0810*/  VIADD R23, R23, 0x7 ;  /* 0x0000000717177836 */ /* 0x000fe20000000000 */
[C---:B------:R-:W-:Y:S02]  /*0820*/  ISETP.GE.AND P1, PT, R24.reuse, UR7, PT ;  /* 0x0000000718007c0c */ /* 0x040fe4000bf26270 */
[----:B------:R-:W-:Y:S02]  /*0830*/  ISETP.GT.AND P5, PT, R17, -0x1, !P5 ;  /* 0xffffffff1100780c */ /* 0x000fe40006fa4270 */
[----:B------:R-:W-:Y:S02]  /*0840*/  PLOP3.LUT P3, PT, P0, P3, PT, 0x80, 0x8 ;  /* 0x000000000008781c */ /* 0x000fe40000767070 */
[----:B------:R-:W-:Y:S02]  /*0850*/  ISETP.GT.AND P1, PT, R24, -0x1, !P1 ;  /* 0xffffffff1800780c */ /* 0x000fe40004f24270 */
[----:B------:R-:W-:-:S02]  /*0860*/  PLOP3.LUT P5, PT, P0, P5, PT, 0x80, 0x8 ;  /* 0x000000000008781c */ /* 0x000fc400007ab070 */
[----:B------:R-:W-:-:S07]  /*0870*/  PLOP3.LUT P1, PT, P0, P1, PT, 0x80, 0x8 ;  /* 0x000000000008781c */ /* 0x000fce0000723070 */
[----:B------:R-:W2:Y:S06]  /*0880*/  @P3 LDG.E.CONSTANT R17, desc[UR12][R6.64+0x10] ;  /* 0x0000100c06113981 */ /* 0x000eac000c1e9900 */
[----:B------:R-:W2:Y:S04]  /*0890*/  @P1 LDG.E.CONSTANT R25, desc[UR12][R6.64+0x18] ;  /* 0x0000180c06191981 */ /* 0x000ea8000c1e9900 */
[----:B------:R-:W2:Y:S01]  /*08a0*/  @P1 LDG.E.CONSTANT R24, desc[UR12][R18.64+0x18] ;  /* 0x0000180c12181981 */ /* 0x000ea2000c1e9900 */
[----:B----4-:R-:W-:Y:S01]  /*08b0*/  @P4 FFMA R10, R16, R22, R10 ;  /* 0x00000016100a4223 */ /* 0x010fe2000000000a */
[----:B------:R-:W-:-:S02]  /*08c0*/  ISETP.GE.AND P4, PT, R23, UR7, PT ;  /* 0x0000000717007c0c */ /* 0x000fc4000bf86270 */
[----:B------:R-:W2:Y:S02]  /*08d0*/  @P3 LDG.E.CONSTANT R16, desc[UR12][R18.64+0x10] ;  /* 0x0000100c12103981 */ /* 0x000ea4000c1e9900 */
[----:B------:R-:W-:Y:S02]  /*08e0*/  ISETP.GT.AND P4, PT, R23, -0x1, !P4 ;  /* 0xffffffff1700780c */ /* 0x000fe40006784270 */
[----:B------:R-:W4:Y:S02]  /*08f0*/  @P5 LDG.E.CONSTANT R22, desc[UR12][R18.64+0x14] ;  /* 0x0000140c12165981 */ /* 0x000f24000c1e9900 */
[----:B------:R-:W-:Y:S02]  /*0900*/  PLOP3.LUT P4, PT, P0, P4, PT, 0x80, 0x8 ;  /* 0x000000000008781c */ /* 0x000fe40000789070 */
[----:B------:R-:W4:Y:S01]  /*0910*/  @P5 LDG.E.CONSTANT R23, desc[UR12][R6.64+0x14] ;  /* 0x0000140c06175981 */ /* 0x000f22000c1e9900 */
[----:B---3--:R-:W-:-:S10]  /*0920*/  @P2 FFMA R10, R29, R27, R10 ;  /* 0x0000001b1d0a2223 */ /* 0x008fd4000000000a */
[----:B------:R-:W3:Y:S04]  /*0930*/  @P4 LDG.E.CONSTANT R27, desc[UR12][R6.64+0x1c] ;  /* 0x00001c0c061b4981 */ /* 0x000ee8000c1e9900 */
[----:B------:R-:W3:Y:S01]  /*0940*/  @P4 LDG.E.CONSTANT R26, desc[UR12][R18.64+0x1c] ;  /* 0x00001c0c121a4981 */ /* 0x000ee2000c1e9900 */
[----:B------:R-:W-:-:S05]  /*0950*/  VIADD R21, R21, 0x8 ;  /* 0x0000000815157836 */ /* 0x000fca0000000000 */
[----:B------:R-:W-:Y:S01]  /*0960*/  ISETP.NE.AND P2, PT, R21, UR6, PT ;  /* 0x0000000615007c0c */ /* 0x000fe2000bf45270 */
[----:B--2---:R-:W-:-:S04]  /*0970*/  @P3 FFMA R10, R17, R16, R10 ;  /* 0x00000010110a3223 */ /* 0x004fc8000000000a */
[----:B----4-:R-:W-:-:S04]  /*0980*/  @P5 FFMA R10, R23, R22, R10 ;  /* 0x00000016170a5223 */ /* 0x010fc8000000000a */
[----:B------:R-:W-:-:S04]  /*0990*/  @P1 FFMA R10, R25, R24, R10 ;  /* 0x00000018190a1223 */ /* 0x000fc8000000000a */
[----:B---3--:R-:W-:Y:S01]  /*09a0*/  @P4 FFMA R10, R27, R26, R10 ;  /* 0x0000001a1b0a4223 */ /* 0x008fe2000000000a */
[----:B------:R-:W-:Y:S06]  /*09b0*/  @P2 BRA `(.L_x_5) ;  /* 0xfffffff800f02947 */ /* 0x000fec000383ffff */
[----:B------:R-:W-:-:S07]  /*09c0*/  MOV R18, UR6 ;  /* 0x0000000600127c02 */ /* 0x000fce0008000f00 */
.L_x_4:
[----:B------:R-:W-:-:S09]  /*09d0*/  UISETP.NE.AND UP0, UPT, UR8, URZ, UPT ;  /* 0x000000ff0800728c */ /* 0x000fd2000bf05270 */
[----:B------:R-:W-:Y:S05]  /*09e0*/  BRA.U !UP0, `(.L_x_6) ;  /* 0x0000000508907547 */ /* 0x000fea000b800000 */
[----:B------:R-:W0:Y:S01]  /*09f0*/  LDCU UR7, c[0x0][0x3b4] ;  /* 0x00007680ff0777ac */ /* 0x000e220008000800 */
[----:B------:R-:W-:-:S04]  /*0a00*/  UIADD3 UR9, UPT, UPT, UR8, -0x1, URZ ;  /* 0xffffffff08097890 */ /* 0x000fc8000fffe0ff */
[----:B------:R-:W-:Y:S02]  /*0a10*/  UISETP.GE.U32.AND UP0, UPT, UR9, 0x3, UPT ;  /* 0x000000030900788c */ /* 0x000fe4000bf06070 */
[----:B0-----:R-:W-:-:S07]  /*0a20*/  ULOP3.LUT UP1, UR10, UR7, 0x3, URZ, 0xc0, !UPT ;  /* 0x00000003070a7892 */ /* 0x001fce000f82c0ff */
[----:B------:R-:W-:Y:S05]  /*0a30*/  BRA.U !UP0, `(.L_x_7) ;  /* 0x0000000108a47547 */ /* 0x000fea000b800000 */
[----:B------:R-:W0:Y:S01]  /*0a40*/  LDCU UR9, c[0x0][0x3ac] ;  /* 0x00007580ff0977ac */ /* 0x000e220008000800 */
[----:B------:R-:W-:Y:S01]  /*0a50*/  IMAD.IADD R19, R12, 0x1, R18 ;  /* 0x000000010c137824 */ /* 0x000fe200078e0212 */
[----:B------:R-:W1:Y:S03]  /*0a60*/  LDC.64 R2, c[0x0][0x390] ;  /* 0x0000e400ff027b82 */ /* 0x000e660000000a00 */
[C---:B------:R-:W-:Y:S02]  /*0a70*/  VIADD R16, R19.reuse, 0x1 ;  /* 0x0000000113107836 */ /* 0x040fe40000000000 */
[C---:B------:R-:W-:Y:S02]  /*0a80*/  VIADD R20, R19.reuse, 0x2 ;  /* 0x0000000213147836 */ /* 0x040fe40000000000 */
[C---:B------:R-:W-:Y:S01]  /*0a90*/  VIADD R21, R19.reuse, 0x3 ;  /* 0x0000000313157836 */ /* 0x040fe20000000000 */
[----:B------:R-:W2:Y:S01]  /*0aa0*/  LDC.64 R6, c[0x0][0x380] ;  /* 0x0000e000ff067b82 */ /* 0x000ea20000000a00 */
[----:B0-----:R-:W-:-:S02]  /*0ab0*/  ISETP.GE.AND P1, PT, R19, UR9, PT ;  /* 0x0000000913007c0c */ /* 0x001fc4000bf26270 */
[----:B------:R-:W-:Y:S02]  /*0ac0*/  ISETP.GE.AND P4, PT, R16, UR9, PT ;  /* 0x0000000910007c0c */ /* 0x000fe4000bf86270 */
[----:B------:R-:W-:Y:S02]  /*0ad0*/  ISETP.GT.AND P1, PT, R19, -0x1, !P1 ;  /* 0xffffffff1300780c */ /* 0x000fe40004f24270 */
[----:B------:R-:W-:Y:S02]  /*0ae0*/  ISETP.GE.AND P2, PT, R20, UR9, PT ;  /* 0x0000000914007c0c */ /* 0x000fe4000bf46270 */
[----:B------:R-:W-:Y:S02]  /*0af0*/  PLOP3.LUT P1, PT, P0, P1, PT, 0x80, 0x8 ;  /* 0x000000000008781c */ /* 0x000fe40000723070 */
[----:B------:R-:W-:Y:S02]  /*0b00*/  ISETP.GT.AND P4, PT, R16, -0x1, !P4 ;  /* 0xffffffff1000780c */ /* 0x000fe40006784270 */
[----:B------:R-:W-:-:S02]  /*0b10*/  IADD3 R16, P5, PT, R15, R18, RZ ;  /* 0x000000120f107210 */ /* 0x000fc40007fbe0ff */
[C---:B------:R-:W-:Y:S02]  /*0b20*/  ISETP.GE.AND P3, PT, R21.reuse, UR9, PT ;  /* 0x0000000915007c0c */ /* 0x040fe4000bf66270 */
[----:B------:R-:W-:Y:S02]  /*0b30*/  ISETP.GT.AND P2, PT, R20, -0x1, !P2 ;  /* 0xffffffff1400780c */ /* 0x000fe40005744270 */
[----:B------:R-:W-:Y:S02]  /*0b40*/  PLOP3.LUT P4, PT, P0, P4, PT, 0x80, 0x8 ;  /* 0x000000000008781c */ /* 0x000fe40000789070 */
[----:B------:R-:W-:Y:S01]  /*0b50*/  ISETP.GT.AND P3, PT, R21, -0x1, !P3 ;  /* 0xffffffff1500780c */ /* 0x000fe20005f64270 */
[----:B------:R-:W0:Y:S01]  /*0b60*/  @P1 LDC.64 R4, c[0x0][0x390] ;  /* 0x0000e400ff041b82 */ /* 0x000e220000000a00 */
[----:B------:R-:W-:Y:S01]  /*0b70*/  @P1 IMAD.IADD R17, R15, 0x1, R18 ;  /* 0x000000010f111824 */ /* 0x000fe200078e0212 */
[----:B------:R-:W-:Y:S02]  /*0b80*/  PLOP3.LUT P2, PT, P0, P2, PT, 0x80, 0x8 ;  /* 0x000000000008781c */ /* 0x000fe40000745070 */
[----:B------:R-:W-:Y:S01]  /*0b90*/  PLOP3.LUT P3, PT, P0, P3, PT, 0x80, 0x8 ;  /* 0x000000000008781c */ /* 0x000fe20000767070 */
[----:B0-----:R-:W-:-:S04]  /*0ba0*/  @P1 IMAD.WIDE R4, R17, 0x4, R4 ;  /* 0x0000000411041825 */ /* 0x001fc800078e0204 */
[----:B------:R-:W-:Y:S01]  /*0bb0*/  IMAD R17, R14, UR9, R19 ;  /* 0x000000090e117c24 */ /* 0x000fe2000f8e0213 */
[----:B------:R-:W-:Y:S01]  /*0bc0*/  LEA.HI.X.SX32 R19, R15, RZ, 0x1, P5 ;  /* 0x000000ff0f137211 */ /* 0x000fe200028f0eff */
[----:B------:R-:W3:Y:S01]  /*0bd0*/  @P1 LDG.E.CONSTANT R4, desc[UR12][R4.64] ;  /* 0x0000000c04041981 */ /* 0x000ee2000c1e9900 */
[----:B-1----:R-:W-:Y:S01]  /*0be0*/  LEA R2, P5, R16, R2, 0x2 ;  /* 0x0000000210027211 */ /* 0x002fe200078a10ff */
[----:B--2---:R-:W-:-:S03]  /*0bf0*/  IMAD.WIDE R6, R17, 0x4, R6 ;  /* 0x0000000411067825 */ /* 0x004fc600078e0206 */
[----:B------:R-:W-:Y:S02]  /*0c00*/  LEA.HI.X R3, R16, R3, R19, 0x2, P5 ;  /* 0x0000000310037211 */ /* 0x000fe400028f1413 */
[----:B------:R-:W3:Y:S04]  /*0c10*/  @P1 LDG.E.CONSTANT R17, desc[UR12][R6.64] ;  /* 0x0000000c06111981 */ /* 0x000ee8000c1e9900 */
[----:B------:R-:W2:Y:S04]  /*0c20*/  @P4 LDG.E.CONSTANT R19, desc[UR12][R6.64+0x4] ;  /* 0x0000040c06134981 */ /* 0x000ea8000c1e9900 */
[----:B------:R-:W2:Y:S04]  /*0c30*/  @P4 LDG.E.CONSTANT R16, desc[UR12][R2.64+0x4] ;  /* 0x0000040c02104981 */ /* 0x000ea8000c1e9900 */
[----:B------:R-:W4:Y:S04]  /*0c40*/  @P2 LDG.E.CONSTANT R21, desc[UR12][R6.64+0x8] ;  /* 0x0000080c06152981 */ /* 0x000f28000c1e9900 */
[----:B------:R-:W4:Y:S04]  /*0c50*/  @P2 LDG.E.CONSTANT R20, desc[UR12][R2.64+0x8] ;  /* 0x0000080c02142981 */ /* 0x000f28000c1e9900 */
[----:B------:R-:W4:Y:S04]  /*0c60*/  @P3 LDG.E.CONSTANT R23, desc[UR12][R6.64+0xc] ;  /* 0x00000c0c06173981 */ /* 0x000f28000c1e9900 */
[----:B------:R-:W4:Y:S01]  /*0c70*/  @P3 LDG.E.CONSTANT R22, desc[UR12][R2.64+0xc] ;  /* 0x00000c0c02163981 */ /* 0x000f22000c1e9900 */
[----:B------:R-:W-:-:S02]  /*0c80*/  VIADD R18, R18, 0x4 ;  /* 0x0000000412127836 */ /* 0x000fc40000000000 */
[----:B---3-5:R-:W-:-:S04]  /*0c90*/  @P1 FFMA R10, R17, R4, R10 ;  /* 0x00000004110a1223 */ /* 0x028fc8000000000a */
[----:B--2---:R-:W-:-:S04]  /*0ca0*/  @P4 FFMA R10, R19, R16, R10 ;  /* 0x00000010130a4223 */ /* 0x004fc8000000000a */
[----:B----4-:R-:W-:-:S04]  /*0cb0*/  @P2 FFMA R10, R21, R20, R10 ;  /* 0x00000014150a2223 */ /* 0x010fc8000000000a */
[----:B------:R-:W-:-:S07]  /*0cc0*/  @P3 FFMA R10, R23, R22, R10 ;  /* 0x00000016170a3223 */ /* 0x000fce000000000a */
.L_x_7:
[----:B------:R-:W-:Y:S05]  /*0cd0*/  BRA.U !UP1, `(.L_x_6) ;  /* 0x0000000109d47547 */ /* 0x000fea000b800000 */
[----:B------:R-:W-:Y:S02]  /*0ce0*/  UISETP.NE.AND UP0, UPT, UR10, 0x1, UPT ;  /* 0x000000010a00788c */ /* 0x000fe4000bf05270 */
[----:B------:R-:W-:-:S04]  /*0cf0*/  ULOP3.LUT UR7, UR7, 0x1, URZ, 0xc0, !UPT ;  /* 0x0000000107077892 */ /* 0x000fc8000f8ec0ff */
[----:B------:R-:W-:-:S03]  /*0d00*/  UISETP.NE.U32.AND UP1, UPT, UR7, 0x1, UPT ;  /* 0x000000010700788c */ /* 0x000fc6000bf25070 */
[----:B------:R-:W-:Y:S08]  /*0d10*/  BRA.U !UP0, `(.L_x_8) ;  /* 0x00000001087c7547 */ /* 0x000ff0000b800000 */
[----:B------:R-:W0:Y:S01]  /*0d20*/  LDCU UR7, c[0x0][0x3ac] ;  /* 0x00007580ff0777ac */ /* 0x000e220008000800 */
[----:B------:R-:W-:-:S05]  /*0d30*/  IADD3 R21, PT, PT, R12, R18, RZ ;  /* 0x000000120c157210 */ /* 0x000fca0007ffe0ff */
[C---:B------:R-:W-:Y:S01]  /*0d40*/  VIADD R2, R21.reuse, 0x1 ;  /* 0x0000000115027836 */ /* 0x040fe20000000000 */
[----:B0-----:R-:W-:-:S04]  /*0d50*/  ISETP.GE.AND P1, PT, R21, UR7, PT ;  /* 0x0000000715007c0c */ /* 0x001fc8000bf26270 */
[C---:B------:R-:W-:Y:S02]  /*0d60*/  ISETP.GE.AND P2, PT, R2.reuse, UR7, PT ;  /* 0x0000000702007c0c */ /* 0x040fe4000bf46270 */
[----:B------:R-:W-:Y:S02]  /*0d70*/  ISETP.GT.AND P1, PT, R21, -0x1, !P1 ;  /* 0xffffffff1500780c */ /* 0x000fe40004f24270 */
[----:B------:R-:W-:Y:S02]  /*0d80*/  ISETP.GT.AND P2, PT, R2, -0x1, !P2 ;  /* 0xffffffff0200780c */ /* 0x000fe40005744270 */
[----:B------:R-:W-:Y:S02]  /*0d90*/  PLOP3.LUT P1, PT, P0, P1, PT, 0x80, 0x8 ;  /* 0x000000000008781c */ /* 0x000fe40000723070 */
[----:B------:R-:W-:-:S11]  /*0da0*/  PLOP3.LUT P2, PT, P0, P2, PT, 0x80, 0x8 ;  /* 0x000000000008781c */ /* 0x000fd60000745070 */
[----:B------:R-:W0:Y:S01]  /*0db0*/  @P1 LDC.64 R6, c[0x0][0x390] ;  /* 0x0000e400ff061b82 */ /* 0x000e220000000a00 */
[C---:B------:R-:W-:Y:S01]  /*0dc0*/  @P1 IMAD.IADD R25, R15.reuse, 0x1, R18 ;  /* 0x000000010f191824 */ /* 0x040fe200078e0212 */
[----:B------:R-:W-:Y:S01]  /*0dd0*/  @P2 SHF.R.S32.HI R27, RZ, 0x1f, R15 ;  /* 0x0000001fff1b2819 */ /* 0x000fe2000001140f */
[C-C-:B------:R-:W-:Y:S01]  /*0de0*/  @P1 IMAD R23, R14.reuse, UR7, R21.reuse ;  /* 0x000000070e171c24 */ /* 0x140fe2000f8e0215 */
[----:B------:R-:W-:Y:S01]  /*0df0*/  @P2 IADD3 R19, P3, PT, R15, R18, RZ ;  /* 0x000000120f132210 */ /* 0x000fe20007f7e0ff */
[----:B------:R-:W-:-:S03]  /*0e00*/  @P2 IMAD R21, R14, UR7, R21 ;  /* 0x000000070e152c24 */ /* 0x000fc6000f8e0215 */
[----:B------:R-:W1:Y:S01]  /*0e10*/  @P1 LDC.64 R16, c[0x0][0x380] ;  /* 0x0000e000ff101b82 */ /* 0x000e620000000a00 */
[----:B------:R-:W-:-:S07]  /*0e20*/  @P2 LEA.HI.X.SX32 R20, R18, R27, 0x1, P3 ;  /* 0x0000001b12142211 */ /* 0x000fce00018f0eff */
[----:B------:R-:W2:Y:S08]  /*0e30*/  @P2 LDC.64 R2, c[0x0][0x390] ;  /* 0x0000e400ff022b82 */ /* 0x000eb00000000a00 */
[----:B------:R-:W3:Y:S01]  /*0e40*/  @P2 LDC.64 R4, c[0x0][0x380] ;  /* 0x0000e000ff042b82 */ /* 0x000ee20000000a00 */
[----:B0-----:R-:W-:-:S06]  /*0e50*/  @P1 IMAD.WIDE R6, R25, 0x4, R6 ;  /* 0x0000000419061825 */ /* 0x001fcc00078e0206 */
[----:B------:R-:W4:Y:S01]  /*0e60*/  @P1 LDG.E.CONSTANT R7, desc[UR12][R6.64] ;  /* 0x0000000c06071981 */ /* 0x000f22000c1e9900 */
[----:B-1----:R-:W-:-:S06]  /*0e70*/  @P1 IMAD.WIDE R16, R23, 0x4, R16 ;  /* 0x0000000417101825 */ /* 0x002fcc00078e0210 */
[----:B------:R-:W4:Y:S01]  /*0e80*/  @P1 LDG.E.CONSTANT R17, desc[UR12][R16.64] ;  /* 0x0000000c10111981 */ /* 0x000f22000c1e9900 */
[----:B--2---:R-:W-:-:S04]  /*0e90*/  @P2 LEA R2, P3, R19, R2, 0x2 ;  /* 0x0000000213022211 */ /* 0x004fc800078610ff */
[----:B------:R-:W-:Y:S01]  /*0ea0*/  @P2 LEA.HI.X R3, R19, R3, R20, 0x2, P3 ;  /* 0x0000000313032211 */ /* 0x000fe200018f1414 */
[----:B---3--:R-:W-:-:S04]  /*0eb0*/  @P2 IMAD.WIDE R4, R21, 0x4, R4 ;  /* 0x0000000415042825 */ /* 0x008fc800078e0204 */
[----:B------:R-:W2:Y:S04]  /*0ec0*/  @P2 LDG.E.CONSTANT R2, desc[UR12][R2.64+0x4] ;  /* 0x0000040c02022981 */ /* 0x000ea8000c1e9900 */
[----:B------:R-:W2:Y:S01]  /*0ed0*/  @P2 LDG.E.CONSTANT R5, desc[UR12][R4.64+0x4] ;  /* 0x0000040c04052981 */ /* 0x000ea2000c1e9900 */
[----:B------:R-:W-:Y:S02]  /*0ee0*/  VIADD R18, R18, 0x2 ;  /* 0x0000000212127836 */ /* 0x000fe40000000000 */
[----:B----45:R-:W-:-:S04]  /*0ef0*/  @P1 FFMA R10, R7, R17, R10 ;  /* 0x00000011070a1223 */ /* 0x030fc8000000000a */
[----:B--2---:R-:W-:-:S07]  /*0f00*/  @P2 FFMA R10, R5, R2, R10 ;  /* 0x00000002050a2223 */ /* 0x004fce000000000a */
.L_x_8:
[----:B------:R-:W-:Y:S05]  /*0f10*/  BRA.U UP1, `(.L_x_6) ;  /* 0x0000000101447547 */ /* 0x000fea000b800000 */
[----:B------:R-:W0:Y:S01]  /*0f20*/  LDCU UR7, c[0x0][0x3ac] ;  /* 0x00007580ff0777ac */ /* 0x000e220008000800 */
[----:B------:R-:W-:Y:S01]  /*0f30*/  IMAD.IADD R7, R12, 0x1, R18 ;  /* 0x000000010c077824 */ /* 0x000fe200078e0212 */
[----:B------:R-:W-:Y:S04]  /*0f40*/  BSSY.RECONVERGENT B0, `(.L_x_6) ;  /* 0x000000e000007945 */ /* 0x000fe80003800200 */
[----:B0-----:R-:W-:-:S04]  /*0f50*/  ISETP.GE.AND P1, PT, R7, UR7, PT ;  /* 0x0000000707007c0c */ /* 0x001fc8000bf26270 */
[----:B------:R-:W-:-:S04]  /*0f60*/  ISETP.GT.AND P1, PT, R7, -0x1, !P1 ;  /* 0xffffffff0700780c */ /* 0x000fc80004f24270 */
[----:B------:R-:W-:-:S13]  /*0f70*/  PLOP3.LUT P1, PT, P0, P1, PT, 0x80, 0x8 ;  /* 0x000000000008781c */ /* 0x000fda0000723070 */
[----:B------:R-:W-:Y:S05]  /*0f80*/  @!P1 BRA `(.L_x_9) ;  /* 0x0000000000249947 */ /* 0x000fea0003800000 */
[----:B------:R-:W0:Y:S01]  /*0f90*/  LDC.64 R4, c[0x0][0x380] ;  /* 0x0000e000ff047b82 */ /* 0x000e220000000a00 */
[----:B------:R-:W-:Y:S02]  /*0fa0*/  IMAD R7, R14, UR7, R7 ;  /* 0x000000070e077c24 */ /* 0x000fe4000f8e0207 */
[----:B------:R-:W-:-:S05]  /*0fb0*/  IMAD.IADD R15, R15, 0x1, R18 ;  /* 0x000000010f0f7824 */ /* 0x000fca00078e0212 */
[----:B------:R-:W1:Y:S01]  /*0fc0*/  LDC.64 R2, c[0x0][0x390] ;  /* 0x0000e400ff027b82 */ /* 0x000e620000000a00 */
[----:B0-----:R-:W-:-:S06]  /*0fd0*/  IMAD.WIDE R4, R7, 0x4, R4 ;  /* 0x0000000407047825 */ /* 0x001fcc00078e0204 */
[----:B------:R-:W2:Y:S01]  /*0fe0*/  LDG.E.CONSTANT R5, desc[UR12][R4.64] ;  /* 0x0000000c04057981 */ /* 0x000ea2000c1e9900 */
[----:B-1----:R-:W-:-:S06]  /*0ff0*/  IMAD.WIDE R2, R15, 0x4, R2 ;  /* 0x000000040f027825 */ /* 0x002fcc00078e0202 */
[----:B------:R-:W2:Y:S02]  /*1000*/  LDG.E.CONSTANT R2, desc[UR12][R2.64] ;  /* 0x0000000c02027981 */ /* 0x000ea4000c1e9900 */
[----:B--2--5:R-:W-:-:S07]  /*1010*/  FFMA R10, R5, R2, R10 ;  /* 0x00000002050a7223 */ /* 0x024fce000000000a */
.L_x_9:
[----:B------:R-:W-:Y:S05]  /*1020*/  BSYNC.RECONVERGENT B0 ;  /* 0x0000000000007941 */ /* 0x000fea0003800200 */
.L_x_6:
[----:B------:R-:W-:Y:S05]  /*1030*/  @P6 BRA `(.L_x_10) ;  /* 0xfffffff000fc6947 */ /* 0x000fea000383ffff */
[----:B------:R-:W0:Y:S01]  /*1040*/  LDCU UR5, c[0x0][0x3a4] ;  /* 0x00007480ff0577ac */ /* 0x000e220008000800 */
[----:B------:R-:W-:-:S04]  /*1050*/  UIADD3 UR4, UPT, UPT, UR4, 0x1, URZ ;  /* 0x0000000104047890 */ /* 0x000fc8000fffe0ff */
[----:B0-----:R-:W-:-:S09]  /*1060*/  UISETP.NE.AND UP0, UPT, UR4, UR5, UPT ;  /* 0x000000050400728c */ /* 0x001fd2000bf05270 */
[----:B------:R-:W-:Y:S05]  /*1070*/  BRA.U UP0, `(.L_x_11) ;  /* 0xfffffff100e07547 */ /* 0x000fea000b83ffff */
.L_x_3:
[----:B------:R-:W1:Y:S01]  /*1080*/  LDCU UR5, c[0x0][0x3b0] ;  /* 0x00007600ff0577ac */ /* 0x000e620008000800 */
[----:B0-----:R-:W0:Y:S01]  /*1090*/  LDC.64 R2, c[0x0][0x388] ;  /* 0x0000e200ff027b82 */ /* 0x001e220000000a00 */
[----:B------:R-:W2:Y:S01]  /*10a0*/  LDCU.64 UR10, c[0x0][0x3a8] ;  /* 0x00007500ff0a77ac */ /* 0x000ea20008000a00 */
[----:B-1----:R-:W-:-:S04]  /*10b0*/  IMAD R11, R0, UR5, R11 ;  /* 0x00000005000b7c24 */ /* 0x002fc8000f8e020b */
[----:B--2---:R-:W-:-:S04]  /*10c0*/  IMAD R8, R11, UR10, R8 ;  /* 0x0000000a0b087c24 */ /* 0x004fc8000f8e0208 */
[----:B------:R-:W-:-:S04]  /*10d0*/  IMAD R9, R8, UR11, R9 ;  /* 0x0000000b08097c24 */ /* 0x000fc8000f8e0209 */
[----:B0-----:R-:W-:-:S05]  /*10e0*/  IMAD.WIDE R2, R9, 0x4, R2 ;  /* 0x0000000409027825 */ /* 0x001fca00078e0202 */
[----:B-----5:R-:W-:Y:S01]  /*10f0*/  STG.E desc[UR12][R2.64], R10 ;  /* 0x0000000a02007986 */ /* 0x020fe2000c10190c */
[----:B------:R-:W-:Y:S05]  /*1100*/  EXIT ;  /* 0x000000000000794d */ /* 0x000fea0003800000 */
.L_x_12:
        /* <DEDUP_REMOVED lines=15> */
.L_x_15:


//--------------------- .nv.shared.reserved.0     --------------------------
	.section	.nv.shared.reserved.0,"aw",@nobits
	.weak		__nv_reservedSMEM_offset_0_alias
	.size		__nv_reservedSMEM_offset_0_alias, 0, 64
	.other		__nv_reservedSMEM_offset_0_alias,@"STO_CUDA_RESERVED_SHARED STV_DEFAULT"
__nv_reservedSMEM_offset_0_alias:
	.zero		0
	.zero		64


//--------------------- .nv.constant0._Z10add_kernelPKfS0_Pfi --------------------------
	.section	.nv.constant0._Z10add_kernelPKfS0_Pfi,"a",@progbits
	.sectionflags	@""
	.align	4
.nv.constant0._Z10add_kernelPKfS0_Pfi:
	.zero		924


//--------------------- .nv.constant0._Z11relu_kernelPfi --------------------------
	.section	.nv.constant0._Z11relu_kernelPfi,"a",@progbits
	.sectionflags	@""
	.align	4
.nv.constant0._Z11relu_kernelPfi:
	.zero		908


//--------------------- .nv.constant0._Z13conv2d_kernelPKfPfS0_S0_iiiiiii --------------------------
	.section	.nv.constant0._Z13conv2d_kernelPKfPfS0_S0_iiiiiii,"a",@progbits
	.sectionflags	@""
	.align	4
.nv.constant0._Z13conv2d_kernelPKfPfS0_S0_iiiiiii:
	.zero		956


//--------------------- SYMBOLS --------------------------

	.type		.nv.reservedSmem.offset0,@object
	.size		.nv.reservedSmem.offset0,0x4
